//
// Generated by NVIDIA NVVM Compiler
//
// Compiler Build ID: CL-36424714
// Cuda compilation tools, release 13.0, V13.0.88
// Based on NVVM 20.0.0
//

.version 9.0
.target sm_100
.address_size 64

	// .globl	_Z18columnFlood_kernelPiS_ii

.visible .entry _Z18columnFlood_kernelPiS_ii(
	.param .u64 .ptr .align 1 _Z18columnFlood_kernelPiS_ii_param_0,
	.param .u64 .ptr .align 1 _Z18columnFlood_kernelPiS_ii_param_1,
	.param .u32 _Z18columnFlood_kernelPiS_ii_param_2,
	.param .u32 _Z18columnFlood_kernelPiS_ii_param_3
)
{
	.reg .pred 	%p<62>;
	.reg .b32 	%r<201>;
	.reg .b64 	%rd<48>;

	ld.param.u64 	%rd19, [_Z18columnFlood_kernelPiS_ii_param_0];
	ld.param.u64 	%rd20, [_Z18columnFlood_kernelPiS_ii_param_1];
	ld.param.u32 	%r100, [_Z18columnFlood_kernelPiS_ii_param_2];
	ld.param.u32 	%r191, [_Z18columnFlood_kernelPiS_ii_param_3];
	cvta.to.global.u64 	%rd1, %rd20;
	cvta.to.global.u64 	%rd2, %rd19;
	mov.u32 	%r102, %ctaid.x;
	mov.u32 	%r103, %ntid.x;
	mul.lo.s32 	%r1, %r102, %r103;
	mov.u32 	%r2, %tid.x;
	add.s32 	%r3, %r1, %r2;
	setp.ge.s32 	%p1, %r3, %r100;
	setp.lt.s32 	%p2, %r191, 1;
	or.pred  	%p3, %p1, %p2;
	@%p3 bra 	$L__BB0_63;
	and.b32  	%r4, %r191, 3;
	setp.lt.u32 	%p4, %r191, 4;
	mov.b32 	%r156, -1;
	mov.b32 	%r155, 0;
	mov.u32 	%r177, %r156;
	@%p4 bra 	$L__BB0_5;
	and.b32  	%r155, %r191, 2147483644;
	neg.s32 	%r168, %r155;
	add.s32 	%r107, %r2, %r100;
	add.s32 	%r167, %r107, %r1;
	shl.b32 	%r8, %r100, 2;
	shl.b32 	%r108, %r100, 1;
	add.s32 	%r166, %r3, %r108;
	mad.lo.s32 	%r165, %r100, 3, %r3;
	mov.b32 	%r156, -1;
	mul.wide.s32 	%rd5, %r100, 4;
	mov.u32 	%r164, %r3;
$L__BB0_3:
	mul.wide.s32 	%rd21, %r164, 4;
	add.s64 	%rd4, %rd2, %rd21;
	ld.global.u32 	%r171, [%rd4];
	setp.eq.s32 	%p5, %r171, -1;
	@%p5 bra 	$L__BB0_18;
	add.s64 	%rd23, %rd1, %rd21;
	ld.global.u32 	%r156, [%rd23];
	bra.uni 	$L__BB0_20;
$L__BB0_5:
	setp.eq.s32 	%p14, %r4, 0;
	@%p14 bra 	$L__BB0_12;
	mad.lo.s32 	%r159, %r155, %r100, %r3;
	neg.s32 	%r158, %r4;
$L__BB0_7:
	.pragma "nounroll";
	mov.u32 	%r19, %r177;
	mul.wide.s32 	%rd38, %r159, 4;
	add.s64 	%rd3, %rd2, %rd38;
	ld.global.u32 	%r177, [%rd3];
	setp.eq.s32 	%p15, %r177, -1;
	@%p15 bra 	$L__BB0_9;
	add.s64 	%rd40, %rd1, %rd38;
	ld.global.u32 	%r156, [%rd40];
	bra.uni 	$L__BB0_11;
$L__BB0_9:
	setp.eq.s32 	%p16, %r19, -1;
	mov.b32 	%r177, -1;
	@%p16 bra 	$L__BB0_11;
	st.global.u32 	[%rd3], %r19;
	add.s64 	%rd42, %rd1, %rd38;
	st.global.u32 	[%rd42], %r156;
	mov.u32 	%r177, %r19;
$L__BB0_11:
	add.s32 	%r159, %r159, %r100;
	add.s32 	%r158, %r158, 1;
	setp.ne.s32 	%p17, %r158, 0;
	@%p17 bra 	$L__BB0_7;
$L__BB0_12:
	setp.lt.u32 	%p18, %r191, 4;
	mov.b32 	%r190, -1;
	mov.u32 	%r189, %r190;
	@%p18 bra 	$L__BB0_54;
	and.b32  	%r26, %r191, 2147483644;
	mov.b32 	%r182, 0;
	mov.b32 	%r190, -1;
$L__BB0_14:
	add.s32 	%r59, %r191, -1;
	mul.lo.s32 	%r60, %r59, %r100;
	add.s32 	%r117, %r60, %r3;
	mul.wide.s32 	%rd43, %r117, 4;
	add.s64 	%rd9, %rd2, %rd43;
	ld.global.u32 	%r61, [%rd9];
	add.s64 	%rd10, %rd1, %rd43;
	ld.global.u32 	%r118, [%rd10];
	setp.ne.s32 	%p19, %r61, -1;
	setp.eq.s32 	%p20, %r59, %r118;
	setp.eq.s32 	%p21, %r61, %r3;
	and.pred  	%p22, %p20, %p21;
	and.pred  	%p23, %p22, %p19;
	mov.u32 	%r183, %r3;
	mov.u32 	%r184, %r59;
	@%p23 bra 	$L__BB0_35;
	setp.eq.s32 	%p24, %r189, -1;
	mov.b32 	%r183, -1;
	mov.u32 	%r184, %r190;
	@%p24 bra 	$L__BB0_35;
	setp.ne.s32 	%p25, %r61, -1;
	@%p25 bra 	$L__BB0_33;
	st.global.u32 	[%rd9], %r189;
	st.global.u32 	[%rd10], %r190;
	mov.u32 	%r183, %r189;
	mov.u32 	%r184, %r190;
	bra.uni 	$L__BB0_35;
$L__BB0_18:
	setp.eq.s32 	%p6, %r177, -1;
	mov.b32 	%r171, -1;
	@%p6 bra 	$L__BB0_20;
	st.global.u32 	[%rd4], %r177;
	add.s64 	%rd25, %rd1, %rd21;
	st.global.u32 	[%rd25], %r156;
	mov.u32 	%r171, %r177;
$L__BB0_20:
	add.s64 	%rd6, %rd4, %rd5;
	ld.global.u32 	%r173, [%rd6];
	setp.eq.s32 	%p7, %r173, -1;
	@%p7 bra 	$L__BB0_22;
	mul.wide.s32 	%rd26, %r167, 4;
	add.s64 	%rd27, %rd1, %rd26;
	ld.global.u32 	%r156, [%rd27];
	bra.uni 	$L__BB0_24;
$L__BB0_22:
	setp.eq.s32 	%p8, %r171, -1;
	mov.b32 	%r173, -1;
	@%p8 bra 	$L__BB0_24;
	st.global.u32 	[%rd6], %r171;
	mul.wide.s32 	%rd28, %r167, 4;
	add.s64 	%rd29, %rd1, %rd28;
	st.global.u32 	[%rd29], %r156;
	mov.u32 	%r173, %r171;
$L__BB0_24:
	add.s64 	%rd7, %rd6, %rd5;
	ld.global.u32 	%r175, [%rd7];
	setp.eq.s32 	%p9, %r175, -1;
	@%p9 bra 	$L__BB0_26;
	mul.wide.s32 	%rd30, %r166, 4;
	add.s64 	%rd31, %rd1, %rd30;
	ld.global.u32 	%r156, [%rd31];
	bra.uni 	$L__BB0_28;
$L__BB0_26:
	setp.eq.s32 	%p10, %r173, -1;
	mov.b32 	%r175, -1;
	@%p10 bra 	$L__BB0_28;
	st.global.u32 	[%rd7], %r173;
	mul.wide.s32 	%rd32, %r166, 4;
	add.s64 	%rd33, %rd1, %rd32;
	st.global.u32 	[%rd33], %r156;
	mov.u32 	%r175, %r173;
$L__BB0_28:
	add.s64 	%rd8, %rd7, %rd5;
	ld.global.u32 	%r177, [%rd8];
	setp.eq.s32 	%p11, %r177, -1;
	@%p11 bra 	$L__BB0_30;
	mul.wide.s32 	%rd34, %r165, 4;
	add.s64 	%rd35, %rd1, %rd34;
	ld.global.u32 	%r156, [%rd35];
	bra.uni 	$L__BB0_32;
$L__BB0_30:
	setp.eq.s32 	%p12, %r175, -1;
	mov.b32 	%r177, -1;
	@%p12 bra 	$L__BB0_32;
	st.global.u32 	[%rd8], %r175;
	mul.wide.s32 	%rd36, %r165, 4;
	add.s64 	%rd37, %rd1, %rd36;
	st.global.u32 	[%rd37], %r156;
	mov.u32 	%r177, %r175;
$L__BB0_32:
	add.s32 	%r168, %r168, 4;
	add.s32 	%r167, %r167, %r8;
	add.s32 	%r166, %r166, %r8;
	add.s32 	%r165, %r165, %r8;
	add.s32 	%r164, %r164, %r8;
	setp.eq.s32 	%p13, %r168, 0;
	@%p13 bra 	$L__BB0_5;
	bra.uni 	$L__BB0_3;
$L__BB0_33:
	sub.s32 	%r120, %r59, %r118;
	abs.s32 	%r121, %r120;
	sub.s32 	%r122, %r59, %r190;
	abs.s32 	%r123, %r122;
	setp.ge.u32 	%p26, %r123, %r121;
	mov.u32 	%r183, %r61;
	mov.u32 	%r184, %r118;
	@%p26 bra 	$L__BB0_35;
	st.global.u32 	[%rd9], %r189;
	st.global.u32 	[%rd10], %r190;
	mov.u32 	%r183, %r189;
	mov.u32 	%r184, %r190;
$L__BB0_35:
	add.s32 	%r65, %r191, -2;
	sub.s32 	%r66, %r60, %r100;
	add.s32 	%r124, %r66, %r3;
	mul.wide.s32 	%rd44, %r124, 4;
	add.s64 	%rd11, %rd2, %rd44;
	ld.global.u32 	%r67, [%rd11];
	add.s64 	%rd12, %rd1, %rd44;
	ld.global.u32 	%r125, [%rd12];
	setp.ne.s32 	%p27, %r67, -1;
	setp.eq.s32 	%p28, %r65, %r125;
	setp.eq.s32 	%p29, %r67, %r3;
	and.pred  	%p30, %p28, %p29;
	and.pred  	%p31, %p30, %p27;
	mov.u32 	%r185, %r3;
	mov.u32 	%r186, %r65;
	@%p31 bra 	$L__BB0_41;
	setp.eq.s32 	%p32, %r183, -1;
	mov.b32 	%r185, -1;
	mov.u32 	%r186, %r184;
	@%p32 bra 	$L__BB0_41;
	setp.eq.s32 	%p33, %r67, -1;
	@%p33 bra 	$L__BB0_40;
	sub.s32 	%r127, %r65, %r125;
	abs.s32 	%r128, %r127;
	sub.s32 	%r129, %r65, %r184;
	abs.s32 	%r130, %r129;
	setp.ge.u32 	%p34, %r130, %r128;
	mov.u32 	%r185, %r67;
	mov.u32 	%r186, %r125;
	@%p34 bra 	$L__BB0_41;
	st.global.u32 	[%rd11], %r183;
	st.global.u32 	[%rd12], %r184;
	mov.u32 	%r185, %r183;
	mov.u32 	%r186, %r184;
	bra.uni 	$L__BB0_41;
$L__BB0_40:
	st.global.u32 	[%rd11], %r183;
	st.global.u32 	[%rd12], %r184;
	mov.u32 	%r185, %r183;
	mov.u32 	%r186, %r184;
$L__BB0_41:
	add.s32 	%r71, %r191, -3;
	sub.s32 	%r72, %r66, %r100;
	add.s32 	%r131, %r72, %r3;
	mul.wide.s32 	%rd45, %r131, 4;
	add.s64 	%rd13, %rd2, %rd45;
	ld.global.u32 	%r73, [%rd13];
	add.s64 	%rd14, %rd1, %rd45;
	ld.global.u32 	%r132, [%rd14];
	setp.ne.s32 	%p35, %r73, -1;
	setp.eq.s32 	%p36, %r71, %r132;
	setp.eq.s32 	%p37, %r73, %r3;
	and.pred  	%p38, %p36, %p37;
	and.pred  	%p39, %p38, %p35;
	mov.u32 	%r187, %r3;
	mov.u32 	%r188, %r71;
	@%p39 bra 	$L__BB0_47;
	setp.eq.s32 	%p40, %r185, -1;
	mov.b32 	%r187, -1;
	mov.u32 	%r188, %r186;
	@%p40 bra 	$L__BB0_47;
	setp.eq.s32 	%p41, %r73, -1;
	@%p41 bra 	$L__BB0_46;
	sub.s32 	%r134, %r71, %r132;
	abs.s32 	%r135, %r134;
	sub.s32 	%r136, %r71, %r186;
	abs.s32 	%r137, %r136;
	setp.ge.u32 	%p42, %r137, %r135;
	mov.u32 	%r187, %r73;
	mov.u32 	%r188, %r132;
	@%p42 bra 	$L__BB0_47;
	st.global.u32 	[%rd13], %r185;
	st.global.u32 	[%rd14], %r186;
	mov.u32 	%r187, %r185;
	mov.u32 	%r188, %r186;
	bra.uni 	$L__BB0_47;
$L__BB0_46:
	st.global.u32 	[%rd13], %r185;
	st.global.u32 	[%rd14], %r186;
	mov.u32 	%r187, %r185;
	mov.u32 	%r188, %r186;
$L__BB0_47:
	add.s32 	%r191, %r191, -4;
	sub.s32 	%r138, %r72, %r100;
	add.s32 	%r139, %r138, %r3;
	mul.wide.s32 	%rd46, %r139, 4;
	add.s64 	%rd15, %rd2, %rd46;
	ld.global.u32 	%r78, [%rd15];
	add.s64 	%rd16, %rd1, %rd46;
	ld.global.u32 	%r140, [%rd16];
	setp.ne.s32 	%p43, %r78, -1;
	setp.eq.s32 	%p44, %r191, %r140;
	setp.eq.s32 	%p45, %r78, %r3;
	and.pred  	%p46, %p44, %p45;
	and.pred  	%p47, %p46, %p43;
	mov.u32 	%r189, %r3;
	mov.u32 	%r190, %r191;
	@%p47 bra 	$L__BB0_53;
	setp.eq.s32 	%p48, %r187, -1;
	mov.b32 	%r189, -1;
	mov.u32 	%r190, %r188;
	@%p48 bra 	$L__BB0_53;
	setp.eq.s32 	%p49, %r78, -1;
	@%p49 bra 	$L__BB0_52;
	sub.s32 	%r142, %r191, %r140;
	abs.s32 	%r143, %r142;
	sub.s32 	%r144, %r191, %r188;
	abs.s32 	%r145, %r144;
	setp.ge.u32 	%p50, %r145, %r143;
	mov.u32 	%r189, %r78;
	mov.u32 	%r190, %r140;
	@%p50 bra 	$L__BB0_53;
	st.global.u32 	[%rd15], %r187;
	st.global.u32 	[%rd16], %r188;
	mov.u32 	%r189, %r187;
	mov.u32 	%r190, %r188;
	bra.uni 	$L__BB0_53;
$L__BB0_52:
	st.global.u32 	[%rd15], %r187;
	st.global.u32 	[%rd16], %r188;
	mov.u32 	%r189, %r187;
	mov.u32 	%r190, %r188;
$L__BB0_53:
	add.s32 	%r182, %r182, 4;
	setp.ne.s32 	%p51, %r182, %r26;
	@%p51 bra 	$L__BB0_14;
$L__BB0_54:
	setp.eq.s32 	%p52, %r4, 0;
	@%p52 bra 	$L__BB0_63;
	add.s32 	%r146, %r191, -1;
	mad.lo.s32 	%r195, %r100, %r146, %r3;
	neg.s32 	%r194, %r4;
$L__BB0_56:
	.pragma "nounroll";
	mov.u32 	%r92, %r189;
	mov.u32 	%r91, %r190;
	mov.u32 	%r90, %r191;
	add.s32 	%r191, %r90, -1;
	mul.wide.s32 	%rd47, %r195, 4;
	add.s64 	%rd17, %rd2, %rd47;
	ld.global.u32 	%r94, [%rd17];
	add.s64 	%rd18, %rd1, %rd47;
	ld.global.u32 	%r147, [%rd18];
	setp.ne.s32 	%p53, %r94, -1;
	setp.eq.s32 	%p54, %r191, %r147;
	setp.eq.s32 	%p55, %r94, %r3;
	and.pred  	%p56, %p54, %p55;
	and.pred  	%p57, %p56, %p53;
	mov.u32 	%r189, %r3;
	mov.u32 	%r190, %r191;
	@%p57 bra 	$L__BB0_62;
	setp.eq.s32 	%p58, %r92, -1;
	mov.b32 	%r189, -1;
	mov.u32 	%r190, %r91;
	@%p58 bra 	$L__BB0_62;
	setp.eq.s32 	%p59, %r94, -1;
	@%p59 bra 	$L__BB0_61;
	not.b32 	%r149, %r147;
	add.s32 	%r150, %r149, %r90;
	abs.s32 	%r151, %r150;
	not.b32 	%r152, %r91;
	add.s32 	%r153, %r152, %r90;
	abs.s32 	%r154, %r153;
	setp.ge.u32 	%p60, %r154, %r151;
	mov.u32 	%r189, %r94;
	mov.u32 	%r190, %r147;
	@%p60 bra 	$L__BB0_62;
	st.global.u32 	[%rd17], %r92;
	st.global.u32 	[%rd18], %r91;
	mov.u32 	%r189, %r92;
	mov.u32 	%r190, %r91;
	bra.uni 	$L__BB0_62;
$L__BB0_61:
	st.global.u32 	[%rd17], %r92;
	st.global.u32 	[%rd18], %r91;
	mov.u32 	%r189, %r92;
	mov.u32 	%r190, %r91;
$L__BB0_62:
	sub.s32 	%r195, %r195, %r100;
	add.s32 	%r194, %r194, 1;
	setp.ne.s32 	%p61, %r194, 0;
	@%p61 bra 	$L__BB0_56;
$L__BB0_63:
	ret;

}
	// .globl	_Z19rowPropagate_kernelPiS_ii
.visible .entry _Z19rowPropagate_kernelPiS_ii(
	.param .u64 .ptr .align 1 _Z19rowPropagate_kernelPiS_ii_param_0,
	.param .u64 .ptr .align 1 _Z19rowPropagate_kernelPiS_ii_param_1,
	.param .u32 _Z19rowPropagate_kernelPiS_ii_param_2,
	.param .u32 _Z19rowPropagate_kernelPiS_ii_param_3
)
{
	.reg .pred 	%p<58>;
	.reg .b32 	%r<172>;
	.reg .b32 	%f<113>;
	.reg .b64 	%rd<49>;

	ld.param.u64 	%rd29, [_Z19rowPropagate_kernelPiS_ii_param_0];
	ld.param.u64 	%rd30, [_Z19rowPropagate_kernelPiS_ii_param_1];
	ld.param.u32 	%r74, [_Z19rowPropagate_kernelPiS_ii_param_3];
	mov.u32 	%r75, %ctaid.x;
	mov.u32 	%r76, %ntid.x;
	mov.u32 	%r77, %tid.x;
	mad.lo.s32 	%r1, %r75, %r76, %r77;
	setp.ge.s32 	%p2, %r1, %r74;
	@%p2 bra 	$L__BB1_71;
	ld.param.u32 	%r154, [_Z19rowPropagate_kernelPiS_ii_param_2];
	cvta.to.global.u64 	%rd1, %rd29;
	cvta.to.global.u64 	%rd2, %rd30;
	setp.lt.s32 	%p3, %r154, 2;
	add.s32 	%r2, %r154, -2;
	@%p3 bra 	$L__BB1_71;
	ld.param.u32 	%r155, [_Z19rowPropagate_kernelPiS_ii_param_2];
	mul.lo.s32 	%r78, %r155, %r1;
	mul.wide.s32 	%rd31, %r78, 4;
	add.s64 	%rd3, %rd1, %rd31;
	add.s64 	%rd4, %rd2, %rd31;
	add.s32 	%r79, %r155, -1;
	and.b32  	%r3, %r79, 3;
	mul.wide.u32 	%rd32, %r2, 4;
	add.s64 	%rd5, %rd3, %rd32;
	add.s32 	%r4, %r155, -3;
	mul.wide.u32 	%rd33, %r4, 4;
	add.s64 	%rd6, %rd3, %rd33;
	add.s64 	%rd7, %rd4, %rd33;
	add.s32 	%r5, %r155, -4;
	mul.wide.u32 	%rd34, %r5, 4;
	add.s64 	%rd8, %rd3, %rd34;
	add.s64 	%rd9, %rd4, %rd34;
	add.s32 	%r6, %r155, -5;
	mov.pred 	%p57, -1;
$L__BB1_3:
	mov.pred 	%p1, %p57;
	setp.lt.u32 	%p5, %r2, 3;
	mov.b32 	%r170, 1;
	@%p5 bra 	$L__BB1_27;
	ld.param.u32 	%r156, [_Z19rowPropagate_kernelPiS_ii_param_2];
	add.s32 	%r82, %r156, -1;
	and.b32  	%r83, %r82, -4;
	neg.s32 	%r158, %r83;
	mov.b32 	%r159, 2;
$L__BB1_5:
	add.s32 	%r84, %r159, -1;
	mul.wide.s32 	%rd35, %r84, 4;
	add.s64 	%rd10, %rd3, %rd35;
	ld.global.u32 	%r10, [%rd10+-4];
	add.s64 	%rd11, %rd4, %rd35;
	ld.global.u32 	%r11, [%rd11+-4];
	ld.global.u32 	%r12, [%rd10];
	ld.global.u32 	%r160, [%rd11];
	setp.eq.s32 	%p6, %r10, -1;
	@%p6 bra 	$L__BB1_10;
	setp.eq.s32 	%p7, %r12, -1;
	@%p7 bra 	$L__BB1_9;
	not.b32 	%r85, %r10;
	add.s32 	%r86, %r85, %r159;
	cvt.rn.f32.s32 	%f1, %r86;
	sub.s32 	%r87, %r1, %r11;
	cvt.rn.f32.s32 	%f2, %r87;
	mul.f32 	%f3, %f2, %f2;
	fma.rn.f32 	%f4, %f1, %f1, %f3;
	not.b32 	%r88, %r12;
	add.s32 	%r89, %r88, %r159;
	cvt.rn.f32.s32 	%f5, %r89;
	sub.s32 	%r90, %r1, %r160;
	cvt.rn.f32.s32 	%f6, %r90;
	mul.f32 	%f7, %f6, %f6;
	fma.rn.f32 	%f8, %f5, %f5, %f7;
	setp.geu.f32 	%p8, %f4, %f8;
	@%p8 bra 	$L__BB1_10;
	st.global.u32 	[%rd10], %r10;
	st.global.u32 	[%rd11], %r11;
	mov.u32 	%r160, %r11;
	bra.uni 	$L__BB1_10;
$L__BB1_9:
	st.global.u32 	[%rd10], %r10;
	st.global.u32 	[%rd11], %r11;
	mov.u32 	%r160, %r11;
$L__BB1_10:
	ld.global.u32 	%r15, [%rd10];
	ld.global.u32 	%r16, [%rd10+4];
	ld.global.u32 	%r161, [%rd11+4];
	setp.eq.s32 	%p9, %r15, -1;
	@%p9 bra 	$L__BB1_15;
	setp.eq.s32 	%p10, %r16, -1;
	@%p10 bra 	$L__BB1_14;
	sub.s32 	%r91, %r159, %r15;
	cvt.rn.f32.s32 	%f9, %r91;
	sub.s32 	%r92, %r1, %r160;
	cvt.rn.f32.s32 	%f10, %r92;
	mul.f32 	%f11, %f10, %f10;
	fma.rn.f32 	%f12, %f9, %f9, %f11;
	sub.s32 	%r93, %r159, %r16;
	cvt.rn.f32.s32 	%f13, %r93;
	sub.s32 	%r94, %r1, %r161;
	cvt.rn.f32.s32 	%f14, %r94;
	mul.f32 	%f15, %f14, %f14;
	fma.rn.f32 	%f16, %f13, %f13, %f15;
	setp.geu.f32 	%p11, %f12, %f16;
	@%p11 bra 	$L__BB1_15;
	st.global.u32 	[%rd10+4], %r15;
	st.global.u32 	[%rd11+4], %r160;
	mov.u32 	%r161, %r160;
	bra.uni 	$L__BB1_15;
$L__BB1_14:
	st.global.u32 	[%rd10+4], %r15;
	st.global.u32 	[%rd11+4], %r160;
	mov.u32 	%r161, %r160;
$L__BB1_15:
	ld.global.u32 	%r19, [%rd10+4];
	ld.global.u32 	%r20, [%rd10+8];
	ld.global.u32 	%r162, [%rd11+8];
	setp.eq.s32 	%p12, %r19, -1;
	@%p12 bra 	$L__BB1_20;
	setp.eq.s32 	%p13, %r20, -1;
	@%p13 bra 	$L__BB1_19;
	sub.s32 	%r95, %r159, %r19;
	add.s32 	%r96, %r95, 1;
	cvt.rn.f32.s32 	%f17, %r96;
	sub.s32 	%r97, %r1, %r161;
	cvt.rn.f32.s32 	%f18, %r97;
	mul.f32 	%f19, %f18, %f18;
	fma.rn.f32 	%f20, %f17, %f17, %f19;
	sub.s32 	%r98, %r159, %r20;
	add.s32 	%r99, %r98, 1;
	cvt.rn.f32.s32 	%f21, %r99;
	sub.s32 	%r100, %r1, %r162;
	cvt.rn.f32.s32 	%f22, %r100;
	mul.f32 	%f23, %f22, %f22;
	fma.rn.f32 	%f24, %f21, %f21, %f23;
	setp.geu.f32 	%p14, %f20, %f24;
	@%p14 bra 	$L__BB1_20;
	st.global.u32 	[%rd10+8], %r19;
	st.global.u32 	[%rd11+8], %r161;
	mov.u32 	%r162, %r161;
	bra.uni 	$L__BB1_20;
$L__BB1_19:
	st.global.u32 	[%rd10+8], %r19;
	st.global.u32 	[%rd11+8], %r161;
	mov.u32 	%r162, %r161;
$L__BB1_20:
	ld.global.u32 	%r23, [%rd10+8];
	ld.global.u32 	%r24, [%rd10+12];
	ld.global.u32 	%r25, [%rd11+12];
	setp.eq.s32 	%p15, %r23, -1;
	@%p15 bra 	$L__BB1_25;
	setp.eq.s32 	%p16, %r24, -1;
	@%p16 bra 	$L__BB1_24;
	sub.s32 	%r101, %r159, %r23;
	add.s32 	%r102, %r101, 2;
	cvt.rn.f32.s32 	%f25, %r102;
	sub.s32 	%r103, %r1, %r162;
	cvt.rn.f32.s32 	%f26, %r103;
	mul.f32 	%f27, %f26, %f26;
	fma.rn.f32 	%f28, %f25, %f25, %f27;
	sub.s32 	%r104, %r159, %r24;
	add.s32 	%r105, %r104, 2;
	cvt.rn.f32.s32 	%f29, %r105;
	sub.s32 	%r106, %r1, %r25;
	cvt.rn.f32.s32 	%f30, %r106;
	mul.f32 	%f31, %f30, %f30;
	fma.rn.f32 	%f32, %f29, %f29, %f31;
	setp.geu.f32 	%p17, %f28, %f32;
	@%p17 bra 	$L__BB1_25;
	st.global.u32 	[%rd10+12], %r23;
	st.global.u32 	[%rd11+12], %r162;
	bra.uni 	$L__BB1_25;
$L__BB1_24:
	st.global.u32 	[%rd10+12], %r23;
	st.global.u32 	[%rd11+12], %r162;
$L__BB1_25:
	add.s32 	%r159, %r159, 4;
	add.s32 	%r158, %r158, 4;
	setp.eq.s32 	%p18, %r158, 0;
	@%p18 bra 	$L__BB1_26;
	bra.uni 	$L__BB1_5;
$L__BB1_26:
	add.s32 	%r170, %r159, -1;
$L__BB1_27:
	setp.eq.s32 	%p19, %r3, 0;
	mov.u32 	%r165, %r2;
	@%p19 bra 	$L__BB1_48;
	mul.wide.s32 	%rd36, %r170, 4;
	add.s64 	%rd21, %rd3, %rd36;
	ld.global.u32 	%r58, [%rd21+-4];
	add.s64 	%rd22, %rd4, %rd36;
	ld.global.u32 	%r59, [%rd22+-4];
	mul.wide.u32 	%rd37, %r170, 4;
	add.s64 	%rd23, %rd3, %rd37;
	ld.global.u32 	%r60, [%rd23];
	add.s64 	%rd24, %rd4, %rd37;
	ld.global.u32 	%r171, [%rd24];
	setp.eq.s32 	%p20, %r58, -1;
	@%p20 bra 	$L__BB1_73;
	setp.eq.s32 	%p21, %r60, -1;
	@%p21 bra 	$L__BB1_72;
	sub.s32 	%r107, %r170, %r58;
	cvt.rn.f32.s32 	%f33, %r107;
	sub.s32 	%r108, %r1, %r59;
	cvt.rn.f32.s32 	%f34, %r108;
	mul.f32 	%f35, %f34, %f34;
	fma.rn.f32 	%f36, %f33, %f33, %f35;
	sub.s32 	%r109, %r170, %r60;
	cvt.rn.f32.s32 	%f37, %r109;
	sub.s32 	%r110, %r1, %r171;
	cvt.rn.f32.s32 	%f38, %r110;
	mul.f32 	%f39, %f38, %f38;
	fma.rn.f32 	%f40, %f37, %f37, %f39;
	setp.geu.f32 	%p22, %f36, %f40;
	@%p22 bra 	$L__BB1_73;
	st.global.u32 	[%rd23], %r58;
	st.global.u32 	[%rd24], %r59;
	mov.u32 	%r171, %r59;
	bra.uni 	$L__BB1_73;
$L__BB1_32:
	setp.eq.s32 	%p32, %r71, -1;
	@%p32 bra 	$L__BB1_35;
	sub.s32 	%r124, %r2, %r69;
	cvt.rn.f32.s32 	%f57, %r124;
	sub.s32 	%r125, %r1, %r70;
	cvt.rn.f32.s32 	%f58, %r125;
	mul.f32 	%f59, %f58, %f58;
	fma.rn.f32 	%f60, %f57, %f57, %f59;
	sub.s32 	%r126, %r2, %r71;
	cvt.rn.f32.s32 	%f61, %r126;
	sub.s32 	%r127, %r1, %r163;
	cvt.rn.f32.s32 	%f62, %r127;
	mul.f32 	%f63, %f62, %f62;
	fma.rn.f32 	%f64, %f61, %f61, %f63;
	setp.geu.f32 	%p33, %f60, %f64;
	@%p33 bra 	$L__BB1_36;
	st.global.u32 	[%rd5], %r69;
	st.global.u32 	[%rd28], %r70;
	mov.u32 	%r163, %r70;
	bra.uni 	$L__BB1_36;
$L__BB1_35:
	st.global.u32 	[%rd5], %r69;
	st.global.u32 	[%rd28], %r70;
	mov.u32 	%r163, %r70;
$L__BB1_36:
	setp.eq.s32 	%p34, %r3, 1;
	mov.u32 	%r165, %r4;
	@%p34 bra 	$L__BB1_48;
	ld.global.u32 	%r29, [%rd5];
	ld.global.u32 	%r30, [%rd6];
	ld.global.u32 	%r164, [%rd7];
	setp.eq.s32 	%p35, %r29, -1;
	@%p35 bra 	$L__BB1_42;
	setp.eq.s32 	%p36, %r30, -1;
	@%p36 bra 	$L__BB1_41;
	sub.s32 	%r128, %r4, %r29;
	cvt.rn.f32.s32 	%f65, %r128;
	sub.s32 	%r129, %r1, %r163;
	cvt.rn.f32.s32 	%f66, %r129;
	mul.f32 	%f67, %f66, %f66;
	fma.rn.f32 	%f68, %f65, %f65, %f67;
	sub.s32 	%r130, %r4, %r30;
	cvt.rn.f32.s32 	%f69, %r130;
	sub.s32 	%r131, %r1, %r164;
	cvt.rn.f32.s32 	%f70, %r131;
	mul.f32 	%f71, %f70, %f70;
	fma.rn.f32 	%f72, %f69, %f69, %f71;
	setp.geu.f32 	%p37, %f68, %f72;
	@%p37 bra 	$L__BB1_42;
	st.global.u32 	[%rd6], %r29;
	st.global.u32 	[%rd7], %r163;
	mov.u32 	%r164, %r163;
	bra.uni 	$L__BB1_42;
$L__BB1_41:
	st.global.u32 	[%rd6], %r29;
	st.global.u32 	[%rd7], %r163;
	mov.u32 	%r164, %r163;
$L__BB1_42:
	setp.eq.s32 	%p38, %r3, 2;
	mov.u32 	%r165, %r5;
	@%p38 bra 	$L__BB1_48;
	ld.global.u32 	%r33, [%rd6];
	ld.global.u32 	%r34, [%rd8];
	setp.eq.s32 	%p39, %r33, -1;
	mov.u32 	%r165, %r6;
	@%p39 bra 	$L__BB1_48;
	setp.eq.s32 	%p40, %r34, -1;
	@%p40 bra 	$L__BB1_47;
	ld.global.u32 	%r132, [%rd9];
	sub.s32 	%r133, %r5, %r33;
	cvt.rn.f32.s32 	%f73, %r133;
	sub.s32 	%r134, %r1, %r164;
	cvt.rn.f32.s32 	%f74, %r134;
	mul.f32 	%f75, %f74, %f74;
	fma.rn.f32 	%f76, %f73, %f73, %f75;
	sub.s32 	%r135, %r5, %r34;
	cvt.rn.f32.s32 	%f77, %r135;
	sub.s32 	%r136, %r1, %r132;
	cvt.rn.f32.s32 	%f78, %r136;
	mul.f32 	%f79, %f78, %f78;
	fma.rn.f32 	%f80, %f77, %f77, %f79;
	setp.geu.f32 	%p41, %f76, %f80;
	mov.u32 	%r165, %r6;
	@%p41 bra 	$L__BB1_48;
	st.global.u32 	[%rd8], %r33;
	st.global.u32 	[%rd9], %r164;
	mov.u32 	%r165, %r6;
	bra.uni 	$L__BB1_48;
$L__BB1_47:
	st.global.u32 	[%rd8], %r33;
	st.global.u32 	[%rd9], %r164;
	mov.u32 	%r165, %r6;
$L__BB1_48:
	setp.lt.u32 	%p42, %r2, 3;
	@%p42 bra 	$L__BB1_70;
$L__BB1_49:
	mov.u32 	%r36, %r165;
	mul.wide.u32 	%rd44, %r36, 4;
	add.s64 	%rd12, %rd3, %rd44;
	ld.global.u32 	%r37, [%rd12+4];
	add.s64 	%rd13, %rd4, %rd44;
	ld.global.u32 	%r38, [%rd13+4];
	ld.global.u32 	%r39, [%rd12];
	ld.global.u32 	%r167, [%rd13];
	setp.eq.s32 	%p43, %r37, -1;
	@%p43 bra 	$L__BB1_54;
	setp.eq.s32 	%p44, %r39, -1;
	@%p44 bra 	$L__BB1_53;
	sub.s32 	%r137, %r36, %r37;
	cvt.rn.f32.s32 	%f81, %r137;
	sub.s32 	%r138, %r1, %r38;
	cvt.rn.f32.s32 	%f82, %r138;
	mul.f32 	%f83, %f82, %f82;
	fma.rn.f32 	%f84, %f81, %f81, %f83;
	sub.s32 	%r139, %r36, %r39;
	cvt.rn.f32.s32 	%f85, %r139;
	sub.s32 	%r140, %r1, %r167;
	cvt.rn.f32.s32 	%f86, %r140;
	mul.f32 	%f87, %f86, %f86;
	fma.rn.f32 	%f88, %f85, %f85, %f87;
	setp.geu.f32 	%p45, %f84, %f88;
	@%p45 bra 	$L__BB1_54;
	st.global.u32 	[%rd12], %r37;
	st.global.u32 	[%rd13], %r38;
	mov.u32 	%r167, %r38;
	bra.uni 	$L__BB1_54;
$L__BB1_53:
	st.global.u32 	[%rd12], %r37;
	st.global.u32 	[%rd13], %r38;
	mov.u32 	%r167, %r38;
$L__BB1_54:
	add.s32 	%r42, %r36, -1;
	ld.global.u32 	%r43, [%rd12];
	mul.wide.u32 	%rd45, %r42, 4;
	add.s64 	%rd14, %rd3, %rd45;
	ld.global.u32 	%r44, [%rd14];
	add.s64 	%rd15, %rd4, %rd45;
	ld.global.u32 	%r168, [%rd15];
	setp.eq.s32 	%p46, %r43, -1;
	@%p46 bra 	$L__BB1_59;
	setp.eq.s32 	%p47, %r44, -1;
	@%p47 bra 	$L__BB1_58;
	sub.s32 	%r141, %r42, %r43;
	cvt.rn.f32.s32 	%f89, %r141;
	sub.s32 	%r142, %r1, %r167;
	cvt.rn.f32.s32 	%f90, %r142;
	mul.f32 	%f91, %f90, %f90;
	fma.rn.f32 	%f92, %f89, %f89, %f91;
	sub.s32 	%r143, %r42, %r44;
	cvt.rn.f32.s32 	%f93, %r143;
	sub.s32 	%r144, %r1, %r168;
	cvt.rn.f32.s32 	%f94, %r144;
	mul.f32 	%f95, %f94, %f94;
	fma.rn.f32 	%f96, %f93, %f93, %f95;
	setp.geu.f32 	%p48, %f92, %f96;
	@%p48 bra 	$L__BB1_59;
	st.global.u32 	[%rd14], %r43;
	st.global.u32 	[%rd15], %r167;
	mov.u32 	%r168, %r167;
	bra.uni 	$L__BB1_59;
$L__BB1_58:
	st.global.u32 	[%rd14], %r43;
	st.global.u32 	[%rd15], %r167;
	mov.u32 	%r168, %r167;
$L__BB1_59:
	add.s32 	%r47, %r36, -2;
	ld.global.u32 	%r48, [%rd14];
	mul.wide.u32 	%rd46, %r47, 4;
	add.s64 	%rd16, %rd3, %rd46;
	ld.global.u32 	%r49, [%rd16];
	add.s64 	%rd17, %rd4, %rd46;
	ld.global.u32 	%r169, [%rd17];
	setp.eq.s32 	%p49, %r48, -1;
	@%p49 bra 	$L__BB1_64;
	setp.eq.s32 	%p50, %r49, -1;
	@%p50 bra 	$L__BB1_63;
	sub.s32 	%r145, %r47, %r48;
	cvt.rn.f32.s32 	%f97, %r145;
	sub.s32 	%r146, %r1, %r168;
	cvt.rn.f32.s32 	%f98, %r146;
	mul.f32 	%f99, %f98, %f98;
	fma.rn.f32 	%f100, %f97, %f97, %f99;
	sub.s32 	%r147, %r47, %r49;
	cvt.rn.f32.s32 	%f101, %r147;
	sub.s32 	%r148, %r1, %r169;
	cvt.rn.f32.s32 	%f102, %r148;
	mul.f32 	%f103, %f102, %f102;
	fma.rn.f32 	%f104, %f101, %f101, %f103;
	setp.geu.f32 	%p51, %f100, %f104;
	@%p51 bra 	$L__BB1_64;
	st.global.u32 	[%rd16], %r48;
	st.global.u32 	[%rd17], %r168;
	mov.u32 	%r169, %r168;
	bra.uni 	$L__BB1_64;
$L__BB1_63:
	st.global.u32 	[%rd16], %r48;
	st.global.u32 	[%rd17], %r168;
	mov.u32 	%r169, %r168;
$L__BB1_64:
	add.s32 	%r52, %r36, -3;
	ld.global.u32 	%r53, [%rd16];
	cvt.u64.u32 	%rd18, %r52;
	mul.wide.u32 	%rd47, %r52, 4;
	add.s64 	%rd19, %rd3, %rd47;
	ld.global.u32 	%r54, [%rd19];
	setp.eq.s32 	%p52, %r53, -1;
	@%p52 bra 	$L__BB1_69;
	shl.b64 	%rd48, %rd18, 2;
	add.s64 	%rd20, %rd4, %rd48;
	setp.eq.s32 	%p53, %r54, -1;
	@%p53 bra 	$L__BB1_68;
	ld.global.u32 	%r149, [%rd20];
	sub.s32 	%r150, %r52, %r53;
	cvt.rn.f32.s32 	%f105, %r150;
	sub.s32 	%r151, %r1, %r169;
	cvt.rn.f32.s32 	%f106, %r151;
	mul.f32 	%f107, %f106, %f106;
	fma.rn.f32 	%f108, %f105, %f105, %f107;
	sub.s32 	%r152, %r52, %r54;
	cvt.rn.f32.s32 	%f109, %r152;
	sub.s32 	%r153, %r1, %r149;
	cvt.rn.f32.s32 	%f110, %r153;
	mul.f32 	%f111, %f110, %f110;
	fma.rn.f32 	%f112, %f109, %f109, %f111;
	setp.geu.f32 	%p54, %f108, %f112;
	@%p54 bra 	$L__BB1_69;
	st.global.u32 	[%rd19], %r53;
	st.global.u32 	[%rd20], %r169;
	bra.uni 	$L__BB1_69;
$L__BB1_68:
	st.global.u32 	[%rd19], %r53;
	st.global.u32 	[%rd20], %r169;
$L__BB1_69:
	add.s32 	%r165, %r36, -4;
	setp.gt.s32 	%p55, %r36, 3;
	@%p55 bra 	$L__BB1_49;
$L__BB1_70:
	mov.pred 	%p57, 0;
	@%p1 bra 	$L__BB1_3;
$L__BB1_71:
	ret;
$L__BB1_72:
	st.global.u32 	[%rd23], %r58;
	st.global.u32 	[%rd24], %r59;
	mov.u32 	%r171, %r59;
$L__BB1_73:
	setp.eq.s32 	%p23, %r3, 1;
	@%p23 bra 	$L__BB1_85;
	ld.global.u32 	%r63, [%rd21];
	add.s32 	%r111, %r170, 1;
	cvt.u64.u32 	%rd25, %r111;
	mul.wide.u32 	%rd38, %r111, 4;
	add.s64 	%rd26, %rd3, %rd38;
	ld.global.u32 	%r64, [%rd26];
	setp.eq.s32 	%p24, %r63, -1;
	@%p24 bra 	$L__BB1_79;
	shl.b64 	%rd39, %rd25, 2;
	add.s64 	%rd27, %rd4, %rd39;
	setp.eq.s32 	%p25, %r64, -1;
	@%p25 bra 	$L__BB1_78;
	ld.global.u32 	%r112, [%rd27];
	add.s32 	%r113, %r170, 1;
	sub.s32 	%r114, %r113, %r63;
	cvt.rn.f32.s32 	%f41, %r114;
	sub.s32 	%r115, %r1, %r171;
	cvt.rn.f32.s32 	%f42, %r115;
	mul.f32 	%f43, %f42, %f42;
	fma.rn.f32 	%f44, %f41, %f41, %f43;
	sub.s32 	%r116, %r113, %r64;
	cvt.rn.f32.s32 	%f45, %r116;
	sub.s32 	%r117, %r1, %r112;
	cvt.rn.f32.s32 	%f46, %r117;
	mul.f32 	%f47, %f46, %f46;
	fma.rn.f32 	%f48, %f45, %f45, %f47;
	setp.geu.f32 	%p26, %f44, %f48;
	@%p26 bra 	$L__BB1_79;
	st.global.u32 	[%rd26], %r63;
	st.global.u32 	[%rd27], %r171;
	bra.uni 	$L__BB1_79;
$L__BB1_78:
	st.global.u32 	[%rd26], %r63;
	st.global.u32 	[%rd27], %r171;
$L__BB1_79:
	setp.eq.s32 	%p27, %r3, 2;
	@%p27 bra 	$L__BB1_85;
	ld.global.u32 	%r65, [%rd21+4];
	ld.global.u32 	%r66, [%rd22+4];
	ld.global.u32 	%r67, [%rd23+8];
	ld.global.u32 	%r68, [%rd24+8];
	setp.eq.s32 	%p28, %r65, -1;
	@%p28 bra 	$L__BB1_85;
	setp.eq.s32 	%p29, %r67, -1;
	@%p29 bra 	$L__BB1_84;
	add.s32 	%r118, %r170, 2;
	sub.s32 	%r119, %r118, %r65;
	cvt.rn.f32.s32 	%f49, %r119;
	sub.s32 	%r120, %r1, %r66;
	cvt.rn.f32.s32 	%f50, %r120;
	mul.f32 	%f51, %f50, %f50;
	fma.rn.f32 	%f52, %f49, %f49, %f51;
	sub.s32 	%r121, %r118, %r67;
	cvt.rn.f32.s32 	%f53, %r121;
	sub.s32 	%r122, %r1, %r68;
	cvt.rn.f32.s32 	%f54, %r122;
	mul.f32 	%f55, %f54, %f54;
	fma.rn.f32 	%f56, %f53, %f53, %f55;
	setp.geu.f32 	%p30, %f52, %f56;
	@%p30 bra 	$L__BB1_85;
	st.global.u32 	[%rd23+8], %r65;
	st.global.u32 	[%rd24+8], %r66;
	bra.uni 	$L__BB1_85;
$L__BB1_84:
	st.global.u32 	[%rd23+8], %r65;
	st.global.u32 	[%rd24+8], %r66;
$L__BB1_85:
	ld.param.u32 	%r157, [_Z19rowPropagate_kernelPiS_ii_param_2];
	add.s32 	%r123, %r157, -1;
	mul.wide.u32 	%rd40, %r123, 4;
	add.s64 	%rd41, %rd3, %rd40;
	ld.global.u32 	%r69, [%rd41];
	add.s64 	%rd42, %rd4, %rd40;
	ld.global.u32 	%r70, [%rd42];
	ld.global.u32 	%r71, [%rd5];
	mul.wide.u32 	%rd43, %r2, 4;
	add.s64 	%rd28, %rd4, %rd43;
	ld.global.u32 	%r163, [%rd28];
	setp.eq.s32 	%p31, %r69, -1;
	@%p31 bra 	$L__BB1_36;
	bra.uni 	$L__BB1_32;

}
	// .globl	_Z34computeDistanceTransform16u_kernelPKiS0_iiPti
.visible .entry _Z34computeDistanceTransform16u_kernelPKiS0_iiPti(
	.param .u64 .ptr .align 1 _Z34computeDistanceTransform16u_kernelPKiS0_iiPti_param_0,
	.param .u64 .ptr .align 1 _Z34computeDistanceTransform16u_kernelPKiS0_iiPti_param_1,
	.param .u32 _Z34computeDistanceTransform16u_kernelPKiS0_iiPti_param_2,
	.param .u32 _Z34computeDistanceTransform16u_kernelPKiS0_iiPti_param_3,
	.param .u64 .ptr .align 1 _Z34computeDistanceTransform16u_kernelPKiS0_iiPti_param_4,
	.param .u32 _Z34computeDistanceTransform16u_kernelPKiS0_iiPti_param_5
)
{
	.reg .pred 	%p<5>;
	.reg .b16 	%rs<2>;
	.reg .b32 	%r<21>;
	.reg .b32 	%f<7>;
	.reg .b64 	%rd<16>;

	ld.param.u64 	%rd3, [_Z34computeDistanceTransform16u_kernelPKiS0_iiPti_param_0];
	ld.param.u64 	%rd4, [_Z34computeDistanceTransform16u_kernelPKiS0_iiPti_param_1];
	ld.param.u32 	%r4, [_Z34computeDistanceTransform16u_kernelPKiS0_iiPti_param_2];
	ld.param.u32 	%r6, [_Z34computeDistanceTransform16u_kernelPKiS0_iiPti_param_3];
	ld.param.u64 	%rd5, [_Z34computeDistanceTransform16u_kernelPKiS0_iiPti_param_4];
	ld.param.u32 	%r5, [_Z34computeDistanceTransform16u_kernelPKiS0_iiPti_param_5];
	mov.u32 	%r8, %ctaid.x;
	mov.u32 	%r9, %ntid.x;
	mov.u32 	%r10, %tid.x;
	mad.lo.s32 	%r1, %r8, %r9, %r10;
	mov.u32 	%r11, %ctaid.y;
	mov.u32 	%r12, %ntid.y;
	mov.u32 	%r13, %tid.y;
	mad.lo.s32 	%r14, %r11, %r12, %r13;
	setp.ge.s32 	%p1, %r1, %r4;
	setp.ge.s32 	%p2, %r14, %r6;
	or.pred  	%p3, %p1, %p2;
	@%p3 bra 	$L__BB2_4;
	cvta.to.global.u64 	%rd6, %rd3;
	cvta.to.global.u64 	%rd7, %rd4;
	cvta.to.global.u64 	%rd8, %rd5;
	mad.lo.s32 	%r15, %r4, %r14, %r1;
	mul.wide.s32 	%rd9, %r15, 4;
	add.s64 	%rd10, %rd6, %rd9;
	ld.global.u32 	%r3, [%rd10];
	add.s64 	%rd1, %rd7, %rd9;
	mul.lo.s32 	%r16, %r5, %r14;
	cvt.s64.s32 	%rd11, %r16;
	add.s64 	%rd2, %rd8, %rd11;
	setp.ne.s32 	%p4, %r3, -1;
	@%p4 bra 	$L__BB2_3;
	mul.wide.s32 	%rd14, %r1, 2;
	add.s64 	%rd15, %rd2, %rd14;
	mov.b16 	%rs1, -1;
	st.global.u16 	[%rd15], %rs1;
	bra.uni 	$L__BB2_4;
$L__BB2_3:
	ld.global.u32 	%r17, [%rd1];
	sub.s32 	%r18, %r1, %r3;
	cvt.rn.f32.s32 	%f1, %r18;
	sub.s32 	%r19, %r14, %r17;
	cvt.rn.f32.s32 	%f2, %r19;
	mul.f32 	%f3, %f2, %f2;
	fma.rn.f32 	%f4, %f1, %f1, %f3;
	sqrt.rn.f32 	%f5, %f4;
	min.f32 	%f6, %f5, 0f477FFF00;
	cvt.rzi.u32.f32 	%r20, %f6;
	mul.wide.s32 	%rd12, %r1, 2;
	add.s64 	%rd13, %rd2, %rd12;
	st.global.u16 	[%rd13], %r20;
$L__BB2_4:
	ret;

}
	// .globl	_Z34computeDistanceTransform32f_kernelPKiS0_iiPfi
.visible .entry _Z34computeDistanceTransform32f_kernelPKiS0_iiPfi(
	.param .u64 .ptr .align 1 _Z34computeDistanceTransform32f_kernelPKiS0_iiPfi_param_0,
	.param .u64 .ptr .align 1 _Z34computeDistanceTransform32f_kernelPKiS0_iiPfi_param_1,
	.param .u32 _Z34computeDistanceTransform32f_kernelPKiS0_iiPfi_param_2,
	.param .u32 _Z34computeDistanceTransform32f_kernelPKiS0_iiPfi_param_3,
	.param .u64 .ptr .align 1 _Z34computeDistanceTransform32f_kernelPKiS0_iiPfi_param_4,
	.param .u32 _Z34computeDistanceTransform32f_kernelPKiS0_iiPfi_param_5
)
{
	.reg .pred 	%p<5>;
	.reg .b32 	%r<21>;
	.reg .b32 	%f<6>;
	.reg .b64 	%rd<16>;

	ld.param.u64 	%rd3, [_Z34computeDistanceTransform32f_kernelPKiS0_iiPfi_param_0];
	ld.param.u64 	%rd4, [_Z34computeDistanceTransform32f_kernelPKiS0_iiPfi_param_1];
	ld.param.u32 	%r4, [_Z34computeDistanceTransform32f_kernelPKiS0_iiPfi_param_2];
	ld.param.u32 	%r6, [_Z34computeDistanceTransform32f_kernelPKiS0_iiPfi_param_3];
	ld.param.u64 	%rd5, [_Z34computeDistanceTransform32f_kernelPKiS0_iiPfi_param_4];
	ld.param.u32 	%r5, [_Z34computeDistanceTransform32f_kernelPKiS0_iiPfi_param_5];
	mov.u32 	%r8, %ctaid.x;
	mov.u32 	%r9, %ntid.x;
	mov.u32 	%r10, %tid.x;
	mad.lo.s32 	%r1, %r8, %r9, %r10;
	mov.u32 	%r11, %ctaid.y;
	mov.u32 	%r12, %ntid.y;
	mov.u32 	%r13, %tid.y;
	mad.lo.s32 	%r14, %r11, %r12, %r13;
	setp.ge.s32 	%p1, %r1, %r4;
	setp.ge.s32 	%p2, %r14, %r6;
	or.pred  	%p3, %p1, %p2;
	@%p3 bra 	$L__BB3_4;
	cvta.to.global.u64 	%rd6, %rd3;
	cvta.to.global.u64 	%rd7, %rd4;
	cvta.to.global.u64 	%rd8, %rd5;
	mad.lo.s32 	%r15, %r4, %r14, %r1;
	mul.wide.s32 	%rd9, %r15, 4;
	add.s64 	%rd10, %rd6, %rd9;
	ld.global.u32 	%r3, [%rd10];
	add.s64 	%rd1, %rd7, %rd9;
	mul.lo.s32 	%r16, %r5, %r14;
	cvt.s64.s32 	%rd11, %r16;
	add.s64 	%rd2, %rd8, %rd11;
	setp.ne.s32 	%p4, %r3, -1;
	@%p4 bra 	$L__BB3_3;
	mul.wide.s32 	%rd14, %r1, 4;
	add.s64 	%rd15, %rd2, %rd14;
	mov.b32 	%r20, 2139095040;
	st.global.u32 	[%rd15], %r20;
	bra.uni 	$L__BB3_4;
$L__BB3_3:
	ld.global.u32 	%r17, [%rd1];
	sub.s32 	%r18, %r1, %r3;
	cvt.rn.f32.s32 	%f1, %r18;
	sub.s32 	%r19, %r14, %r17;
	cvt.rn.f32.s32 	%f2, %r19;
	mul.f32 	%f3, %f2, %f2;
	fma.rn.f32 	%f4, %f1, %f1, %f3;
	sqrt.rn.f32 	%f5, %f4;
	mul.wide.s32 	%rd12, %r1, 4;
	add.s64 	%rd13, %rd2, %rd12;
	st.global.f32 	[%rd13], %f5;
$L__BB3_4:
	ret;

}
	// .globl	_Z34computeDistanceTransform64f_kernelPKiS0_iiPdi
.visible .entry _Z34computeDistanceTransform64f_kernelPKiS0_iiPdi(
	.param .u64 .ptr .align 1 _Z34computeDistanceTransform64f_kernelPKiS0_iiPdi_param_0,
	.param .u64 .ptr .align 1 _Z34computeDistanceTransform64f_kernelPKiS0_iiPdi_param_1,
	.param .u32 _Z34computeDistanceTransform64f_kernelPKiS0_iiPdi_param_2,
	.param .u32 _Z34computeDistanceTransform64f_kernelPKiS0_iiPdi_param_3,
	.param .u64 .ptr .align 1 _Z34computeDistanceTransform64f_kernelPKiS0_iiPdi_param_4,
	.param .u32 _Z34computeDistanceTransform64f_kernelPKiS0_iiPdi_param_5
)
{
	.reg .pred 	%p<5>;
	.reg .b32 	%r<20>;
	.reg .b64 	%rd<17>;
	.reg .b64 	%fd<6>;

	ld.param.u64 	%rd3, [_Z34computeDistanceTransform64f_kernelPKiS0_iiPdi_param_0];
	ld.param.u64 	%rd4, [_Z34computeDistanceTransform64f_kernelPKiS0_iiPdi_param_1];
	ld.param.u32 	%r4, [_Z34computeDistanceTransform64f_kernelPKiS0_iiPdi_param_2];
	ld.param.u32 	%r6, [_Z34computeDistanceTransform64f_kernelPKiS0_iiPdi_param_3];
	ld.param.u64 	%rd5, [_Z34computeDistanceTransform64f_kernelPKiS0_iiPdi_param_4];
	ld.param.u32 	%r5, [_Z34computeDistanceTransform64f_kernelPKiS0_iiPdi_param_5];
	mov.u32 	%r8, %ctaid.x;
	mov.u32 	%r9, %ntid.x;
	mov.u32 	%r10, %tid.x;
	mad.lo.s32 	%r1, %r8, %r9, %r10;
	mov.u32 	%r11, %ctaid.y;
	mov.u32 	%r12, %ntid.y;
	mov.u32 	%r13, %tid.y;
	mad.lo.s32 	%r14, %r11, %r12, %r13;
	setp.ge.s32 	%p1, %r1, %r4;
	setp.ge.s32 	%p2, %r14, %r6;
	or.pred  	%p3, %p1, %p2;
	@%p3 bra 	$L__BB4_4;
	cvta.to.global.u64 	%rd6, %rd3;
	cvta.to.global.u64 	%rd7, %rd4;
	cvta.to.global.u64 	%rd8, %rd5;
	mad.lo.s32 	%r15, %r4, %r14, %r1;
	mul.wide.s32 	%rd9, %r15, 4;
	add.s64 	%rd10, %rd6, %rd9;
	ld.global.u32 	%r3, [%rd10];
	add.s64 	%rd1, %rd7, %rd9;
	mul.lo.s32 	%r16, %r5, %r14;
	cvt.s64.s32 	%rd11, %r16;
	add.s64 	%rd2, %rd8, %rd11;
	setp.ne.s32 	%p4, %r3, -1;
	@%p4 bra 	$L__BB4_3;
	mul.wide.s32 	%rd14, %r1, 8;
	add.s64 	%rd15, %rd2, %rd14;
	mov.b64 	%rd16, 9218868437227405312;
	st.global.u64 	[%rd15], %rd16;
	bra.uni 	$L__BB4_4;
$L__BB4_3:
	ld.global.u32 	%r17, [%rd1];
	sub.s32 	%r18, %r1, %r3;
	cvt.rn.f64.s32 	%fd1, %r18;
	sub.s32 	%r19, %r14, %r17;
	cvt.rn.f64.s32 	%fd2, %r19;
	mul.f64 	%fd3, %fd2, %fd2;
	fma.rn.f64 	%fd4, %fd1, %fd1, %fd3;
	sqrt.rn.f64 	%fd5, %fd4;
	mul.wide.s32 	%rd12, %r1, 8;
	add.s64 	%rd13, %rd2, %rd12;
	st.global.f64 	[%rd13], %fd5;
$L__BB4_4:
	ret;

}
	// .globl	_Z21computeVoronoi_kernelPKiS0_iiPsi
.visible .entry _Z21computeVoronoi_kernelPKiS0_iiPsi(
	.param .u64 .ptr .align 1 _Z21computeVoronoi_kernelPKiS0_iiPsi_param_0,
	.param .u64 .ptr .align 1 _Z21computeVoronoi_kernelPKiS0_iiPsi_param_1,
	.param .u32 _Z21computeVoronoi_kernelPKiS0_iiPsi_param_2,
	.param .u32 _Z21computeVoronoi_kernelPKiS0_iiPsi_param_3,
	.param .u64 .ptr .align 1 _Z21computeVoronoi_kernelPKiS0_iiPsi_param_4,
	.param .u32 _Z21computeVoronoi_kernelPKiS0_iiPsi_param_5
)
{
	.reg .pred 	%p<5>;
	.reg .b16 	%rs<2>;
	.reg .b32 	%r<20>;
	.reg .b64 	%rd<16>;

	ld.param.u64 	%rd3, [_Z21computeVoronoi_kernelPKiS0_iiPsi_param_0];
	ld.param.u64 	%rd4, [_Z21computeVoronoi_kernelPKiS0_iiPsi_param_1];
	ld.param.u32 	%r4, [_Z21computeVoronoi_kernelPKiS0_iiPsi_param_2];
	ld.param.u32 	%r6, [_Z21computeVoronoi_kernelPKiS0_iiPsi_param_3];
	ld.param.u64 	%rd5, [_Z21computeVoronoi_kernelPKiS0_iiPsi_param_4];
	ld.param.u32 	%r5, [_Z21computeVoronoi_kernelPKiS0_iiPsi_param_5];
	mov.u32 	%r8, %ctaid.x;
	mov.u32 	%r9, %ntid.x;
	mov.u32 	%r10, %tid.x;
	mad.lo.s32 	%r1, %r8, %r9, %r10;
	mov.u32 	%r11, %ctaid.y;
	mov.u32 	%r12, %ntid.y;
	mov.u32 	%r13, %tid.y;
	mad.lo.s32 	%r14, %r11, %r12, %r13;
	setp.ge.s32 	%p1, %r1, %r4;
	setp.ge.s32 	%p2, %r14, %r6;
	or.pred  	%p3, %p1, %p2;
	@%p3 bra 	$L__BB5_4;
	cvta.to.global.u64 	%rd6, %rd3;
	cvta.to.global.u64 	%rd7, %rd4;
	cvta.to.global.u64 	%rd8, %rd5;
	mad.lo.s32 	%r15, %r4, %r14, %r1;
	mul.wide.s32 	%rd9, %r15, 4;
	add.s64 	%rd10, %rd6, %rd9;
	ld.global.u32 	%r3, [%rd10];
	add.s64 	%rd1, %rd7, %rd9;
	mul.lo.s32 	%r16, %r5, %r14;
	cvt.s64.s32 	%rd11, %r16;
	add.s64 	%rd2, %rd8, %rd11;
	setp.ne.s32 	%p4, %r3, -1;
	@%p4 bra 	$L__BB5_3;
	shl.b32 	%r19, %r1, 1;
	mul.wide.s32 	%rd14, %r19, 2;
	add.s64 	%rd15, %rd2, %rd14;
	mov.b16 	%rs1, -1;
	st.global.u16 	[%rd15], %rs1;
	st.global.u16 	[%rd15+2], %rs1;
	bra.uni 	$L__BB5_4;
$L__BB5_3:
	ld.global.u32 	%r17, [%rd1];
	shl.b32 	%r18, %r1, 1;
	mul.wide.s32 	%rd12, %r18, 2;
	add.s64 	%rd13, %rd2, %rd12;
	st.global.u16 	[%rd13], %r3;
	st.global.u16 	[%rd13+2], %r17;
$L__BB5_4:
	ret;

}
	// .globl	_Z40computeAbsoluteManhattanDistances_kernelPKiS0_iiPti
.visible .entry _Z40computeAbsoluteManhattanDistances_kernelPKiS0_iiPti(
	.param .u64 .ptr .align 1 _Z40computeAbsoluteManhattanDistances_kernelPKiS0_iiPti_param_0,
	.param .u64 .ptr .align 1 _Z40computeAbsoluteManhattanDistances_kernelPKiS0_iiPti_param_1,
	.param .u32 _Z40computeAbsoluteManhattanDistances_kernelPKiS0_iiPti_param_2,
	.param .u32 _Z40computeAbsoluteManhattanDistances_kernelPKiS0_iiPti_param_3,
	.param .u64 .ptr .align 1 _Z40computeAbsoluteManhattanDistances_kernelPKiS0_iiPti_param_4,
	.param .u32 _Z40computeAbsoluteManhattanDistances_kernelPKiS0_iiPti_param_5
)
{
	.reg .pred 	%p<5>;
	.reg .b16 	%rs<2>;
	.reg .b32 	%r<24>;
	.reg .b64 	%rd<16>;

	ld.param.u64 	%rd3, [_Z40computeAbsoluteManhattanDistances_kernelPKiS0_iiPti_param_0];
	ld.param.u64 	%rd4, [_Z40computeAbsoluteManhattanDistances_kernelPKiS0_iiPti_param_1];
	ld.param.u32 	%r4, [_Z40computeAbsoluteManhattanDistances_kernelPKiS0_iiPti_param_2];
	ld.param.u32 	%r6, [_Z40computeAbsoluteManhattanDistances_kernelPKiS0_iiPti_param_3];
	ld.param.u64 	%rd5, [_Z40computeAbsoluteManhattanDistances_kernelPKiS0_iiPti_param_4];
	ld.param.u32 	%r5, [_Z40computeAbsoluteManhattanDistances_kernelPKiS0_iiPti_param_5];
	mov.u32 	%r8, %ctaid.x;
	mov.u32 	%r9, %ntid.x;
	mov.u32 	%r10, %tid.x;
	mad.lo.s32 	%r1, %r8, %r9, %r10;
	mov.u32 	%r11, %ctaid.y;
	mov.u32 	%r12, %ntid.y;
	mov.u32 	%r13, %tid.y;
	mad.lo.s32 	%r14, %r11, %r12, %r13;
	setp.ge.s32 	%p1, %r1, %r4;
	setp.ge.s32 	%p2, %r14, %r6;
	or.pred  	%p3, %p1, %p2;
	@%p3 bra 	$L__BB6_4;
	cvta.to.global.u64 	%rd6, %rd3;
	cvta.to.global.u64 	%rd7, %rd4;
	cvta.to.global.u64 	%rd8, %rd5;
	mad.lo.s32 	%r15, %r4, %r14, %r1;
	mul.wide.s32 	%rd9, %r15, 4;
	add.s64 	%rd10, %rd6, %rd9;
	ld.global.u32 	%r3, [%rd10];
	add.s64 	%rd1, %rd7, %rd9;
	mul.lo.s32 	%r16, %r5, %r14;
	cvt.s64.s32 	%rd11, %r16;
	add.s64 	%rd2, %rd8, %rd11;
	setp.ne.s32 	%p4, %r3, -1;
	@%p4 bra 	$L__BB6_3;
	shl.b32 	%r23, %r1, 1;
	mul.wide.s32 	%rd14, %r23, 2;
	add.s64 	%rd15, %rd2, %rd14;
	mov.b16 	%rs1, -1;
	st.global.u16 	[%rd15], %rs1;
	st.global.u16 	[%rd15+2], %rs1;
	bra.uni 	$L__BB6_4;
$L__BB6_3:
	ld.global.u32 	%r17, [%rd1];
	sub.s32 	%r18, %r1, %r3;
	abs.s32 	%r19, %r18;
	shl.b32 	%r20, %r1, 1;
	mul.wide.s32 	%rd12, %r20, 2;
	add.s64 	%rd13, %rd2, %rd12;
	st.global.u16 	[%rd13], %r19;
	sub.s32 	%r21, %r14, %r17;
	abs.s32 	%r22, %r21;
	st.global.u16 	[%rd13+2], %r22;
$L__BB6_4:
	ret;

}
	// .globl	_Z40computeRelativeManhattanDistances_kernelPKiS0_iiPsi
.visible .entry _Z40computeRelativeManhattanDistances_kernelPKiS0_iiPsi(
	.param .u64 .ptr .align 1 _Z40computeRelativeManhattanDistances_kernelPKiS0_iiPsi_param_0,
	.param .u64 .ptr .align 1 _Z40computeRelativeManhattanDistances_kernelPKiS0_iiPsi_param_1,
	.param .u32 _Z40computeRelativeManhattanDistances_kernelPKiS0_iiPsi_param_2,
	.param .u32 _Z40computeRelativeManhattanDistances_kernelPKiS0_iiPsi_param_3,
	.param .u64 .ptr .align 1 _Z40computeRelativeManhattanDistances_kernelPKiS0_iiPsi_param_4,
	.param .u32 _Z40computeRelativeManhattanDistances_kernelPKiS0_iiPsi_param_5
)
{
	.reg .pred 	%p<5>;
	.reg .b16 	%rs<2>;
	.reg .b32 	%r<22>;
	.reg .b64 	%rd<16>;

	ld.param.u64 	%rd3, [_Z40computeRelativeManhattanDistances_kernelPKiS0_iiPsi_param_0];
	ld.param.u64 	%rd4, [_Z40computeRelativeManhattanDistances_kernelPKiS0_iiPsi_param_1];
	ld.param.u32 	%r4, [_Z40computeRelativeManhattanDistances_kernelPKiS0_iiPsi_param_2];
	ld.param.u32 	%r6, [_Z40computeRelativeManhattanDistances_kernelPKiS0_iiPsi_param_3];
	ld.param.u64 	%rd5, [_Z40computeRelativeManhattanDistances_kernelPKiS0_iiPsi_param_4];
	ld.param.u32 	%r5, [_Z40computeRelativeManhattanDistances_kernelPKiS0_iiPsi_param_5];
	mov.u32 	%r8, %ctaid.x;
	mov.u32 	%r9, %ntid.x;
	mov.u32 	%r10, %tid.x;
	mad.lo.s32 	%r1, %r8, %r9, %r10;
	mov.u32 	%r11, %ctaid.y;
	mov.u32 	%r12, %ntid.y;
	mov.u32 	%r13, %tid.y;
	mad.lo.s32 	%r14, %r11, %r12, %r13;
	setp.ge.s32 	%p1, %r1, %r4;
	setp.ge.s32 	%p2, %r14, %r6;
	or.pred  	%p3, %p1, %p2;
	@%p3 bra 	$L__BB7_4;
	cvta.to.global.u64 	%rd6, %rd3;
	cvta.to.global.u64 	%rd7, %rd4;
	cvta.to.global.u64 	%rd8, %rd5;
	mad.lo.s32 	%r15, %r4, %r14, %r1;
	mul.wide.s32 	%rd9, %r15, 4;
	add.s64 	%rd10, %rd6, %rd9;
	ld.global.u32 	%r3, [%rd10];
	add.s64 	%rd1, %rd7, %rd9;
	mul.lo.s32 	%r16, %r5, %r14;
	cvt.s64.s32 	%rd11, %r16;
	add.s64 	%rd2, %rd8, %rd11;
	setp.ne.s32 	%p4, %r3, -1;
	@%p4 bra 	$L__BB7_3;
	shl.b32 	%r21, %r1, 1;
	mul.wide.s32 	%rd14, %r21, 2;
	add.s64 	%rd15, %rd2, %rd14;
	mov.b16 	%rs1, 32767;
	st.global.u16 	[%rd15], %rs1;
	st.global.u16 	[%rd15+2], %rs1;
	bra.uni 	$L__BB7_4;
$L__BB7_3:
	ld.global.u32 	%r17, [%rd1];
	sub.s32 	%r18, %r1, %r3;
	shl.b32 	%r19, %r1, 1;
	mul.wide.s32 	%rd12, %r19, 2;
	add.s64 	%rd13, %rd2, %rd12;
	st.global.u16 	[%rd13], %r18;
	sub.s32 	%r20, %r14, %r17;
	st.global.u16 	[%rd13+2], %r20;
$L__BB7_4:
	ret;

}
	// .globl	_Z27mergeSignedDistances_kernelPKiS0_S0_S0_PKbiiddPdi
.visible .entry _Z27mergeSignedDistances_kernelPKiS0_S0_S0_PKbiiddPdi(
	.param .u64 .ptr .align 1 _Z27mergeSignedDistances_kernelPKiS0_S0_S0_PKbiiddPdi_param_0,
	.param .u64 .ptr .align 1 _Z27mergeSignedDistances_kernelPKiS0_S0_S0_PKbiiddPdi_param_1,
	.param .u64 .ptr .align 1 _Z27mergeSignedDistances_kernelPKiS0_S0_S0_PKbiiddPdi_param_2,
	.param .u64 .ptr .align 1 _Z27mergeSignedDistances_kernelPKiS0_S0_S0_PKbiiddPdi_param_3,
	.param .u64 .ptr .align 1 _Z27mergeSignedDistances_kernelPKiS0_S0_S0_PKbiiddPdi_param_4,
	.param .u32 _Z27mergeSignedDistances_kernelPKiS0_S0_S0_PKbiiddPdi_param_5,
	.param .u32 _Z27mergeSignedDistances_kernelPKiS0_S0_S0_PKbiiddPdi_param_6,
	.param .f64 _Z27mergeSignedDistances_kernelPKiS0_S0_S0_PKbiiddPdi_param_7,
	.param .f64 _Z27mergeSignedDistances_kernelPKiS0_S0_S0_PKbiiddPdi_param_8,
	.param .u64 .ptr .align 1 _Z27mergeSignedDistances_kernelPKiS0_S0_S0_PKbiiddPdi_param_9,
	.param .u32 _Z27mergeSignedDistances_kernelPKiS0_S0_S0_PKbiiddPdi_param_10
)
{
	.reg .pred 	%p<7>;
	.reg .b16 	%rs<3>;
	.reg .b32 	%r<24>;
	.reg .b64 	%rd<26>;
	.reg .b64 	%fd<18>;

	ld.param.u64 	%rd3, [_Z27mergeSignedDistances_kernelPKiS0_S0_S0_PKbiiddPdi_param_0];
	ld.param.u64 	%rd4, [_Z27mergeSignedDistances_kernelPKiS0_S0_S0_PKbiiddPdi_param_1];
	ld.param.u64 	%rd5, [_Z27mergeSignedDistances_kernelPKiS0_S0_S0_PKbiiddPdi_param_2];
	ld.param.u64 	%rd6, [_Z27mergeSignedDistances_kernelPKiS0_S0_S0_PKbiiddPdi_param_3];
	ld.param.u64 	%rd7, [_Z27mergeSignedDistances_kernelPKiS0_S0_S0_PKbiiddPdi_param_4];
	ld.param.u32 	%r6, [_Z27mergeSignedDistances_kernelPKiS0_S0_S0_PKbiiddPdi_param_5];
	ld.param.u32 	%r8, [_Z27mergeSignedDistances_kernelPKiS0_S0_S0_PKbiiddPdi_param_6];
	ld.param.u64 	%rd8, [_Z27mergeSignedDistances_kernelPKiS0_S0_S0_PKbiiddPdi_param_9];
	ld.param.u32 	%r7, [_Z27mergeSignedDistances_kernelPKiS0_S0_S0_PKbiiddPdi_param_10];
	mov.u32 	%r10, %ctaid.x;
	mov.u32 	%r11, %ntid.x;
	mov.u32 	%r12, %tid.x;
	mad.lo.s32 	%r1, %r10, %r11, %r12;
	mov.u32 	%r13, %ctaid.y;
	mov.u32 	%r14, %ntid.y;
	mov.u32 	%r15, %tid.y;
	mad.lo.s32 	%r16, %r13, %r14, %r15;
	setp.ge.s32 	%p1, %r1, %r6;
	setp.ge.s32 	%p2, %r16, %r8;
	or.pred  	%p3, %p1, %p2;
	@%p3 bra 	$L__BB8_8;
	cvta.to.global.u64 	%rd9, %rd3;
	cvta.to.global.u64 	%rd10, %rd5;
	cvta.to.global.u64 	%rd11, %rd6;
	cvta.to.global.u64 	%rd12, %rd7;
	cvta.to.global.u64 	%rd13, %rd4;
	cvta.to.global.u64 	%rd14, %rd8;
	mad.lo.s32 	%r17, %r6, %r16, %r1;
	cvt.s64.s32 	%rd15, %r17;
	mul.wide.s32 	%rd16, %r17, 4;
	add.s64 	%rd17, %rd9, %rd16;
	ld.global.u32 	%r3, [%rd17];
	add.s64 	%rd1, %rd13, %rd16;
	add.s64 	%rd18, %rd10, %rd16;
	ld.global.u32 	%r4, [%rd18];
	add.s64 	%rd19, %rd11, %rd16;
	ld.global.u32 	%r5, [%rd19];
	add.s64 	%rd20, %rd12, %rd15;
	ld.global.u8 	%rs1, [%rd20];
	mul.lo.s32 	%r18, %r7, %r16;
	cvt.s64.s32 	%rd21, %r18;
	add.s64 	%rd2, %rd14, %rd21;
	setp.eq.s32 	%p4, %r3, -1;
	mov.f64 	%fd16, 0d7FF0000000000000;
	@%p4 bra 	$L__BB8_3;
	ld.global.u32 	%r19, [%rd1];
	sub.s32 	%r20, %r1, %r3;
	cvt.rn.f64.s32 	%fd6, %r20;
	sub.s32 	%r21, %r16, %r19;
	cvt.rn.f64.s32 	%fd7, %r21;
	mul.f64 	%fd8, %fd7, %fd7;
	fma.rn.f64 	%fd9, %fd6, %fd6, %fd8;
	sqrt.rn.f64 	%fd16, %fd9;
$L__BB8_3:
	setp.eq.s32 	%p5, %r4, -1;
	mov.f64 	%fd17, 0d7FF0000000000000;
	@%p5 bra 	$L__BB8_5;
	sub.s32 	%r22, %r1, %r4;
	cvt.rn.f64.s32 	%fd11, %r22;
	sub.s32 	%r23, %r16, %r5;
	cvt.rn.f64.s32 	%fd12, %r23;
	mul.f64 	%fd13, %fd12, %fd12;
	fma.rn.f64 	%fd14, %fd11, %fd11, %fd13;
	sqrt.rn.f64 	%fd17, %fd14;
$L__BB8_5:
	setp.eq.s16 	%p6, %rs1, 0;
	@%p6 bra 	$L__BB8_7;
	mul.wide.s32 	%rd22, %r1, 8;
	add.s64 	%rd23, %rd2, %rd22;
	st.global.f64 	[%rd23], %fd16;
	bra.uni 	$L__BB8_8;
$L__BB8_7:
	neg.f64 	%fd15, %fd17;
	mul.wide.s32 	%rd24, %r1, 8;
	add.s64 	%rd25, %rd2, %rd24;
	st.global.f64 	[%rd25], %fd15;
$L__BB8_8:
	ret;

}
	// .globl	_Z16initSites_kernelIhEvPKT_iiiS0_S0_PiS3_
.visible .entry _Z16initSites_kernelIhEvPKT_iiiS0_S0_PiS3_(
	.param .u64 .ptr .align 1 _Z16initSites_kernelIhEvPKT_iiiS0_S0_PiS3__param_0,
	.param .u32 _Z16initSites_kernelIhEvPKT_iiiS0_S0_PiS3__param_1,
	.param .u32 _Z16initSites_kernelIhEvPKT_iiiS0_S0_PiS3__param_2,
	.param .u32 _Z16initSites_kernelIhEvPKT_iiiS0_S0_PiS3__param_3,
	.param .u8 _Z16initSites_kernelIhEvPKT_iiiS0_S0_PiS3__param_4,
	.param .u8 _Z16initSites_kernelIhEvPKT_iiiS0_S0_PiS3__param_5,
	.param .u64 .ptr .align 1 _Z16initSites_kernelIhEvPKT_iiiS0_S0_PiS3__param_6,
	.param .u64 .ptr .align 1 _Z16initSites_kernelIhEvPKT_iiiS0_S0_PiS3__param_7
)
{
	.reg .pred 	%p<7>;
	.reg .b16 	%rs<4>;
	.reg .b32 	%r<17>;
	.reg .b64 	%rd<17>;

	ld.param.u64 	%rd3, [_Z16initSites_kernelIhEvPKT_iiiS0_S0_PiS3__param_0];
	ld.param.u32 	%r4, [_Z16initSites_kernelIhEvPKT_iiiS0_S0_PiS3__param_1];
	ld.param.u32 	%r5, [_Z16initSites_kernelIhEvPKT_iiiS0_S0_PiS3__param_2];
	ld.param.u32 	%r6, [_Z16initSites_kernelIhEvPKT_iiiS0_S0_PiS3__param_3];
	ld.param.u8 	%rs1, [_Z16initSites_kernelIhEvPKT_iiiS0_S0_PiS3__param_4];
	ld.param.u8 	%rs2, [_Z16initSites_kernelIhEvPKT_iiiS0_S0_PiS3__param_5];
	ld.param.u64 	%rd4, [_Z16initSites_kernelIhEvPKT_iiiS0_S0_PiS3__param_6];
	ld.param.u64 	%rd5, [_Z16initSites_kernelIhEvPKT_iiiS0_S0_PiS3__param_7];
	cvta.to.global.u64 	%rd1, %rd5;
	cvta.to.global.u64 	%rd2, %rd4;
	mov.u32 	%r8, %ctaid.x;
	mov.u32 	%r9, %ntid.x;
	mov.u32 	%r10, %tid.x;
	mad.lo.s32 	%r1, %r8, %r9, %r10;
	mov.u32 	%r11, %ctaid.y;
	mov.u32 	%r12, %ntid.y;
	mov.u32 	%r13, %tid.y;
	mad.lo.s32 	%r14, %r11, %r12, %r13;
	setp.ge.s32 	%p1, %r1, %r5;
	setp.ge.s32 	%p2, %r14, %r6;
	or.pred  	%p3, %p1, %p2;
	@%p3 bra 	$L__BB9_4;
	cvta.to.global.u64 	%rd6, %rd3;
	mul.lo.s32 	%r15, %r4, %r14;
	cvt.s64.s32 	%rd7, %r15;
	cvt.s64.s32 	%rd8, %r1;
	add.s64 	%rd9, %rd7, %rd8;
	add.s64 	%rd10, %rd6, %rd9;
	ld.global.u8 	%rs3, [%rd10];
	mad.lo.s32 	%r3, %r5, %r14, %r1;
	setp.lt.u16 	%p4, %rs3, %rs1;
	setp.gt.u16 	%p5, %rs3, %rs2;
	or.pred  	%p6, %p4, %p5;
	@%p6 bra 	$L__BB9_3;
	mul.wide.s32 	%rd11, %r3, 4;
	add.s64 	%rd12, %rd2, %rd11;
	st.global.u32 	[%rd12], %r1;
	add.s64 	%rd13, %rd1, %rd11;
	st.global.u32 	[%rd13], %r14;
	bra.uni 	$L__BB9_4;
$L__BB9_3:
	mul.wide.s32 	%rd14, %r3, 4;
	add.s64 	%rd15, %rd2, %rd14;
	mov.b32 	%r16, -1;
	st.global.u32 	[%rd15], %r16;
	add.s64 	%rd16, %rd1, %rd14;
	st.global.u32 	[%rd16], %r16;
$L__BB9_4:
	ret;

}
	// .globl	_Z30initSignedBoundarySites_kernelIfEvPKT_iiiS0_PiS3_S3_S3_Pb
.visible .entry _Z30initSignedBoundarySites_kernelIfEvPKT_iiiS0_PiS3_S3_S3_Pb(
	.param .u64 .ptr .align 1 _Z30initSignedBoundarySites_kernelIfEvPKT_iiiS0_PiS3_S3_S3_Pb_param_0,
	.param .u32 _Z30initSignedBoundarySites_kernelIfEvPKT_iiiS0_PiS3_S3_S3_Pb_param_1,
	.param .u32 _Z30initSignedBoundarySites_kernelIfEvPKT_iiiS0_PiS3_S3_S3_Pb_param_2,
	.param .u32 _Z30initSignedBoundarySites_kernelIfEvPKT_iiiS0_PiS3_S3_S3_Pb_param_3,
	.param .f32 _Z30initSignedBoundarySites_kernelIfEvPKT_iiiS0_PiS3_S3_S3_Pb_param_4,
	.param .u64 .ptr .align 1 _Z30initSignedBoundarySites_kernelIfEvPKT_iiiS0_PiS3_S3_S3_Pb_param_5,
	.param .u64 .ptr .align 1 _Z30initSignedBoundarySites_kernelIfEvPKT_iiiS0_PiS3_S3_S3_Pb_param_6,
	.param .u64 .ptr .align 1 _Z30initSignedBoundarySites_kernelIfEvPKT_iiiS0_PiS3_S3_S3_Pb_param_7,
	.param .u64 .ptr .align 1 _Z30initSignedBoundarySites_kernelIfEvPKT_iiiS0_PiS3_S3_S3_Pb_param_8,
	.param .u64 .ptr .align 1 _Z30initSignedBoundarySites_kernelIfEvPKT_iiiS0_PiS3_S3_S3_Pb_param_9
)
{
	.reg .pred 	%p<5>;
	.reg .b16 	%rs<2>;
	.reg .b32 	%r<17>;
	.reg .b32 	%f<3>;
	.reg .b64 	%rd<25>;

	ld.param.u32 	%r3, [_Z30initSignedBoundarySites_kernelIfEvPKT_iiiS0_PiS3_S3_S3_Pb_param_1];
	ld.param.u32 	%r4, [_Z30initSignedBoundarySites_kernelIfEvPKT_iiiS0_PiS3_S3_S3_Pb_param_2];
	ld.param.u32 	%r5, [_Z30initSignedBoundarySites_kernelIfEvPKT_iiiS0_PiS3_S3_S3_Pb_param_3];
	ld.param.f32 	%f1, [_Z30initSignedBoundarySites_kernelIfEvPKT_iiiS0_PiS3_S3_S3_Pb_param_4];
	ld.param.u64 	%rd2, [_Z30initSignedBoundarySites_kernelIfEvPKT_iiiS0_PiS3_S3_S3_Pb_param_5];
	ld.param.u64 	%rd3, [_Z30initSignedBoundarySites_kernelIfEvPKT_iiiS0_PiS3_S3_S3_Pb_param_6];
	ld.param.u64 	%rd4, [_Z30initSignedBoundarySites_kernelIfEvPKT_iiiS0_PiS3_S3_S3_Pb_param_7];
	ld.param.u64 	%rd5, [_Z30initSignedBoundarySites_kernelIfEvPKT_iiiS0_PiS3_S3_S3_Pb_param_8];
	ld.param.u64 	%rd6, [_Z30initSignedBoundarySites_kernelIfEvPKT_iiiS0_PiS3_S3_S3_Pb_param_9];
	mov.u32 	%r7, %ctaid.x;
	mov.u32 	%r8, %ntid.x;
	mov.u32 	%r9, %tid.x;
	mad.lo.s32 	%r1, %r7, %r8, %r9;
	mov.u32 	%r10, %ctaid.y;
	mov.u32 	%r11, %ntid.y;
	mov.u32 	%r12, %tid.y;
	mad.lo.s32 	%r13, %r10, %r11, %r12;
	setp.ge.s32 	%p1, %r1, %r4;
	setp.ge.s32 	%p2, %r13, %r5;
	or.pred  	%p3, %p1, %p2;
	@%p3 bra 	$L__BB10_2;
	ld.param.u64 	%rd24, [_Z30initSignedBoundarySites_kernelIfEvPKT_iiiS0_PiS3_S3_S3_Pb_param_0];
	cvta.to.global.u64 	%rd7, %rd24;
	cvta.to.global.u64 	%rd8, %rd6;
	cvta.to.global.u64 	%rd9, %rd2;
	cvta.to.global.u64 	%rd10, %rd3;
	cvta.to.global.u64 	%rd11, %rd4;
	cvta.to.global.u64 	%rd12, %rd5;
	mul.lo.s32 	%r14, %r3, %r13;
	cvt.s64.s32 	%rd13, %r14;
	add.s64 	%rd14, %rd7, %rd13;
	mul.wide.s32 	%rd15, %r1, 4;
	add.s64 	%rd16, %rd14, %rd15;
	ld.global.f32 	%f2, [%rd16];
	mad.lo.s32 	%r15, %r4, %r13, %r1;
	setp.gt.f32 	%p4, %f2, %f1;
	selp.u16 	%rs1, 1, 0, %p4;
	cvt.s64.s32 	%rd17, %r15;
	add.s64 	%rd18, %rd8, %rd17;
	st.global.u8 	[%rd18], %rs1;
	mul.wide.s32 	%rd19, %r15, 4;
	add.s64 	%rd20, %rd9, %rd19;
	mov.b32 	%r16, -1;
	st.global.u32 	[%rd20], %r16;
	add.s64 	%rd21, %rd10, %rd19;
	st.global.u32 	[%rd21], %r16;
	add.s64 	%rd22, %rd11, %rd19;
	st.global.u32 	[%rd22], %r16;
	add.s64 	%rd23, %rd12, %rd19;
	st.global.u32 	[%rd23], %r16;
$L__BB10_2:
	ret;

}
	// .globl	_Z24markBoundarySites_kernelIfEvPKT_iiiS0_PKbPiS5_S5_S5_
.visible .entry _Z24markBoundarySites_kernelIfEvPKT_iiiS0_PKbPiS5_S5_S5_(
	.param .u64 .ptr .align 1 _Z24markBoundarySites_kernelIfEvPKT_iiiS0_PKbPiS5_S5_S5__param_0,
	.param .u32 _Z24markBoundarySites_kernelIfEvPKT_iiiS0_PKbPiS5_S5_S5__param_1,
	.param .u32 _Z24markBoundarySites_kernelIfEvPKT_iiiS0_PKbPiS5_S5_S5__param_2,
	.param .u32 _Z24markBoundarySites_kernelIfEvPKT_iiiS0_PKbPiS5_S5_S5__param_3,
	.param .f32 _Z24markBoundarySites_kernelIfEvPKT_iiiS0_PKbPiS5_S5_S5__param_4,
	.param .u64 .ptr .align 1 _Z24markBoundarySites_kernelIfEvPKT_iiiS0_PKbPiS5_S5_S5__param_5,
	.param .u64 .ptr .align 1 _Z24markBoundarySites_kernelIfEvPKT_iiiS0_PKbPiS5_S5_S5__param_6,
	.param .u64 .ptr .align 1 _Z24markBoundarySites_kernelIfEvPKT_iiiS0_PKbPiS5_S5_S5__param_7,
	.param .u64 .ptr .align 1 _Z24markBoundarySites_kernelIfEvPKT_iiiS0_PKbPiS5_S5_S5__param_8,
	.param .u64 .ptr .align 1 _Z24markBoundarySites_kernelIfEvPKT_iiiS0_PKbPiS5_S5_S5__param_9
)
{
	.reg .pred 	%p<16>;
	.reg .b16 	%rs<23>;
	.reg .b32 	%r<19>;
	.reg .b64 	%rd<23>;

	ld.param.u32 	%r5, [_Z24markBoundarySites_kernelIfEvPKT_iiiS0_PKbPiS5_S5_S5__param_2];
	ld.param.u32 	%r7, [_Z24markBoundarySites_kernelIfEvPKT_iiiS0_PKbPiS5_S5_S5__param_3];
	ld.param.u64 	%rd7, [_Z24markBoundarySites_kernelIfEvPKT_iiiS0_PKbPiS5_S5_S5__param_5];
	ld.param.u64 	%rd3, [_Z24markBoundarySites_kernelIfEvPKT_iiiS0_PKbPiS5_S5_S5__param_6];
	ld.param.u64 	%rd4, [_Z24markBoundarySites_kernelIfEvPKT_iiiS0_PKbPiS5_S5_S5__param_7];
	ld.param.u64 	%rd5, [_Z24markBoundarySites_kernelIfEvPKT_iiiS0_PKbPiS5_S5_S5__param_8];
	ld.param.u64 	%rd6, [_Z24markBoundarySites_kernelIfEvPKT_iiiS0_PKbPiS5_S5_S5__param_9];
	cvta.to.global.u64 	%rd1, %rd7;
	mov.u32 	%r8, %ctaid.x;
	mov.u32 	%r9, %ntid.x;
	mov.u32 	%r10, %tid.x;
	mad.lo.s32 	%r1, %r8, %r9, %r10;
	mov.u32 	%r11, %ctaid.y;
	mov.u32 	%r12, %ntid.y;
	mov.u32 	%r13, %tid.y;
	mad.lo.s32 	%r14, %r11, %r12, %r13;
	setp.ge.s32 	%p1, %r1, %r5;
	setp.ge.s32 	%p2, %r14, %r7;
	or.pred  	%p3, %p1, %p2;
	@%p3 bra 	$L__BB11_13;
	mul.lo.s32 	%r3, %r5, %r14;
	add.s32 	%r4, %r3, %r1;
	cvt.s64.s32 	%rd8, %r4;
	add.s64 	%rd2, %rd1, %rd8;
	ld.global.u8 	%rs1, [%rd2];
	setp.lt.s32 	%p4, %r1, 1;
	mov.b16 	%rs21, 0;
	@%p4 bra 	$L__BB11_3;
	ld.global.u8 	%rs9, [%rd2+-1];
	setp.ne.s16 	%p5, %rs9, %rs1;
	selp.u16 	%rs21, 1, 0, %p5;
$L__BB11_3:
	add.s32 	%r15, %r5, -1;
	setp.ge.s32 	%p6, %r1, %r15;
	@%p6 bra 	$L__BB11_5;
	ld.global.u8 	%rs11, [%rd2+1];
	setp.eq.s16 	%p7, %rs11, %rs1;
	selp.b16 	%rs21, %rs21, 1, %p7;
$L__BB11_5:
	setp.eq.s32 	%p8, %r14, 0;
	@%p8 bra 	$L__BB11_7;
	sub.s32 	%r16, %r3, %r5;
	add.s32 	%r17, %r16, %r1;
	cvt.s64.s32 	%rd9, %r17;
	add.s64 	%rd10, %rd1, %rd9;
	ld.global.u8 	%rs13, [%rd10];
	setp.eq.s16 	%p9, %rs13, %rs1;
	selp.b16 	%rs21, %rs21, 1, %p9;
$L__BB11_7:
	add.s32 	%r18, %r7, -1;
	setp.ge.u32 	%p10, %r14, %r18;
	@%p10 bra 	$L__BB11_9;
	cvt.s64.s32 	%rd11, %r5;
	add.s64 	%rd12, %rd2, %rd11;
	ld.global.u8 	%rs15, [%rd12];
	setp.eq.s16 	%p12, %rs15, %rs1;
	and.b16  	%rs18, %rs21, 255;
	setp.eq.s16 	%p13, %rs18, 0;
	and.pred  	%p14, %p12, %p13;
	@%p14 bra 	$L__BB11_13;
	bra.uni 	$L__BB11_10;
$L__BB11_9:
	setp.eq.s16 	%p11, %rs21, 0;
	@%p11 bra 	$L__BB11_13;
$L__BB11_10:
	setp.eq.s16 	%p15, %rs1, 0;
	@%p15 bra 	$L__BB11_12;
	cvta.to.global.u64 	%rd13, %rd3;
	mul.wide.s32 	%rd14, %r4, 4;
	add.s64 	%rd15, %rd13, %rd14;
	st.global.u32 	[%rd15], %r1;
	cvta.to.global.u64 	%rd16, %rd4;
	add.s64 	%rd17, %rd16, %rd14;
	st.global.u32 	[%rd17], %r14;
	bra.uni 	$L__BB11_13;
$L__BB11_12:
	cvta.to.global.u64 	%rd18, %rd5;
	mul.wide.s32 	%rd19, %r4, 4;
	add.s64 	%rd20, %rd18, %rd19;
	st.global.u32 	[%rd20], %r1;
	cvta.to.global.u64 	%rd21, %rd6;
	add.s64 	%rd22, %rd21, %rd19;
	st.global.u32 	[%rd22], %r14;
$L__BB11_13:
	ret;

}
	// .globl	_Z30initSignedBoundarySites_kernelIdEvPKT_iiiS0_PiS3_S3_S3_Pb
.visible .entry _Z30initSignedBoundarySites_kernelIdEvPKT_iiiS0_PiS3_S3_S3_Pb(
	.param .u64 .ptr .align 1 _Z30initSignedBoundarySites_kernelIdEvPKT_iiiS0_PiS3_S3_S3_Pb_param_0,
	.param .u32 _Z30initSignedBoundarySites_kernelIdEvPKT_iiiS0_PiS3_S3_S3_Pb_param_1,
	.param .u32 _Z30initSignedBoundarySites_kernelIdEvPKT_iiiS0_PiS3_S3_S3_Pb_param_2,
	.param .u32 _Z30initSignedBoundarySites_kernelIdEvPKT_iiiS0_PiS3_S3_S3_Pb_param_3,
	.param .f64 _Z30initSignedBoundarySites_kernelIdEvPKT_iiiS0_PiS3_S3_S3_Pb_param_4,
	.param .u64 .ptr .align 1 _Z30initSignedBoundarySites_kernelIdEvPKT_iiiS0_PiS3_S3_S3_Pb_param_5,
	.param .u64 .ptr .align 1 _Z30initSignedBoundarySites_kernelIdEvPKT_iiiS0_PiS3_S3_S3_Pb_param_6,
	.param .u64 .ptr .align 1 _Z30initSignedBoundarySites_kernelIdEvPKT_iiiS0_PiS3_S3_S3_Pb_param_7,
	.param .u64 .ptr .align 1 _Z30initSignedBoundarySites_kernelIdEvPKT_iiiS0_PiS3_S3_S3_Pb_param_8,
	.param .u64 .ptr .align 1 _Z30initSignedBoundarySites_kernelIdEvPKT_iiiS0_PiS3_S3_S3_Pb_param_9
)
{
	.reg .pred 	%p<5>;
	.reg .b16 	%rs<2>;
	.reg .b32 	%r<17>;
	.reg .b64 	%rd<25>;
	.reg .b64 	%fd<3>;

	ld.param.u32 	%r3, [_Z30initSignedBoundarySites_kernelIdEvPKT_iiiS0_PiS3_S3_S3_Pb_param_1];
	ld.param.u32 	%r4, [_Z30initSignedBoundarySites_kernelIdEvPKT_iiiS0_PiS3_S3_S3_Pb_param_2];
	ld.param.u32 	%r5, [_Z30initSignedBoundarySites_kernelIdEvPKT_iiiS0_PiS3_S3_S3_Pb_param_3];
	ld.param.f64 	%fd1, [_Z30initSignedBoundarySites_kernelIdEvPKT_iiiS0_PiS3_S3_S3_Pb_param_4];
	ld.param.u64 	%rd2, [_Z30initSignedBoundarySites_kernelIdEvPKT_iiiS0_PiS3_S3_S3_Pb_param_5];
	ld.param.u64 	%rd3, [_Z30initSignedBoundarySites_kernelIdEvPKT_iiiS0_PiS3_S3_S3_Pb_param_6];
	ld.param.u64 	%rd4, [_Z30initSignedBoundarySites_kernelIdEvPKT_iiiS0_PiS3_S3_S3_Pb_param_7];
	ld.param.u64 	%rd5, [_Z30initSignedBoundarySites_kernelIdEvPKT_iiiS0_PiS3_S3_S3_Pb_param_8];
	ld.param.u64 	%rd6, [_Z30initSignedBoundarySites_kernelIdEvPKT_iiiS0_PiS3_S3_S3_Pb_param_9];
	mov.u32 	%r7, %ctaid.x;
	mov.u32 	%r8, %ntid.x;
	mov.u32 	%r9, %tid.x;
	mad.lo.s32 	%r1, %r7, %r8, %r9;
	mov.u32 	%r10, %ctaid.y;
	mov.u32 	%r11, %ntid.y;
	mov.u32 	%r12, %tid.y;
	mad.lo.s32 	%r13, %r10, %r11, %r12;
	setp.ge.s32 	%p1, %r1, %r4;
	setp.ge.s32 	%p2, %r13, %r5;
	or.pred  	%p3, %p1, %p2;
	@%p3 bra 	$L__BB12_2;
	ld.param.u64 	%rd24, [_Z30initSignedBoundarySites_kernelIdEvPKT_iiiS0_PiS3_S3_S3_Pb_param_0];
	cvta.to.global.u64 	%rd7, %rd24;
	cvta.to.global.u64 	%rd8, %rd6;
	cvta.to.global.u64 	%rd9, %rd2;
	cvta.to.global.u64 	%rd10, %rd3;
	cvta.to.global.u64 	%rd11, %rd4;
	cvta.to.global.u64 	%rd12, %rd5;
	mul.lo.s32 	%r14, %r3, %r13;
	cvt.s64.s32 	%rd13, %r14;
	add.s64 	%rd14, %rd7, %rd13;
	mul.wide.s32 	%rd15, %r1, 8;
	add.s64 	%rd16, %rd14, %rd15;
	ld.global.f64 	%fd2, [%rd16];
	mad.lo.s32 	%r15, %r4, %r13, %r1;
	setp.gt.f64 	%p4, %fd2, %fd1;
	selp.u16 	%rs1, 1, 0, %p4;
	cvt.s64.s32 	%rd17, %r15;
	add.s64 	%rd18, %rd8, %rd17;
	st.global.u8 	[%rd18], %rs1;
	mul.wide.s32 	%rd19, %r15, 4;
	add.s64 	%rd20, %rd9, %rd19;
	mov.b32 	%r16, -1;
	st.global.u32 	[%rd20], %r16;
	add.s64 	%rd21, %rd10, %rd19;
	st.global.u32 	[%rd21], %r16;
	add.s64 	%rd22, %rd11, %rd19;
	st.global.u32 	[%rd22], %r16;
	add.s64 	%rd23, %rd12, %rd19;
	st.global.u32 	[%rd23], %r16;
$L__BB12_2:
	ret;

}
	// .globl	_Z24markBoundarySites_kernelIdEvPKT_iiiS0_PKbPiS5_S5_S5_
.visible .entry _Z24markBoundarySites_kernelIdEvPKT_iiiS0_PKbPiS5_S5_S5_(
	.param .u64 .ptr .align 1 _Z24markBoundarySites_kernelIdEvPKT_iiiS0_PKbPiS5_S5_S5__param_0,
	.param .u32 _Z24markBoundarySites_kernelIdEvPKT_iiiS0_PKbPiS5_S5_S5__param_1,
	.param .u32 _Z24markBoundarySites_kernelIdEvPKT_iiiS0_PKbPiS5_S5_S5__param_2,
	.param .u32 _Z24markBoundarySites_kernelIdEvPKT_iiiS0_PKbPiS5_S5_S5__param_3,
	.param .f64 _Z24markBoundarySites_kernelIdEvPKT_iiiS0_PKbPiS5_S5_S5__param_4,
	.param .u64 .ptr .align 1 _Z24markBoundarySites_kernelIdEvPKT_iiiS0_PKbPiS5_S5_S5__param_5,
	.param .u64 .ptr .align 1 _Z24markBoundarySites_kernelIdEvPKT_iiiS0_PKbPiS5_S5_S5__param_6,
	.param .u64 .ptr .align 1 _Z24markBoundarySites_kernelIdEvPKT_iiiS0_PKbPiS5_S5_S5__param_7,
	.param .u64 .ptr .align 1 _Z24markBoundarySites_kernelIdEvPKT_iiiS0_PKbPiS5_S5_S5__param_8,
	.param .u64 .ptr .align 1 _Z24markBoundarySites_kernelIdEvPKT_iiiS0_PKbPiS5_S5_S5__param_9
)
{
	.reg .pred 	%p<16>;
	.reg .b16 	%rs<23>;
	.reg .b32 	%r<19>;
	.reg .b64 	%rd<23>;

	ld.param.u32 	%r5, [_Z24markBoundarySites_kernelIdEvPKT_iiiS0_PKbPiS5_S5_S5__param_2];
	ld.param.u32 	%r7, [_Z24markBoundarySites_kernelIdEvPKT_iiiS0_PKbPiS5_S5_S5__param_3];
	ld.param.u64 	%rd7, [_Z24markBoundarySites_kernelIdEvPKT_iiiS0_PKbPiS5_S5_S5__param_5];
	ld.param.u64 	%rd3, [_Z24markBoundarySites_kernelIdEvPKT_iiiS0_PKbPiS5_S5_S5__param_6];
	ld.param.u64 	%rd4, [_Z24markBoundarySites_kernelIdEvPKT_iiiS0_PKbPiS5_S5_S5__param_7];
	ld.param.u64 	%rd5, [_Z24markBoundarySites_kernelIdEvPKT_iiiS0_PKbPiS5_S5_S5__param_8];
	ld.param.u64 	%rd6, [_Z24markBoundarySites_kernelIdEvPKT_iiiS0_PKbPiS5_S5_S5__param_9];
	cvta.to.global.u64 	%rd1, %rd7;
	mov.u32 	%r8, %ctaid.x;
	mov.u32 	%r9, %ntid.x;
	mov.u32 	%r10, %tid.x;
	mad.lo.s32 	%r1, %r8, %r9, %r10;
	mov.u32 	%r11, %ctaid.y;
	mov.u32 	%r12, %ntid.y;
	mov.u32 	%r13, %tid.y;
	mad.lo.s32 	%r14, %r11, %r12, %r13;
	setp.ge.s32 	%p1, %r1, %r5;
	setp.ge.s32 	%p2, %r14, %r7;
	or.pred  	%p3, %p1, %p2;
	@%p3 bra 	$L__BB13_13;
	mul.lo.s32 	%r3, %r5, %r14;
	add.s32 	%r4, %r3, %r1;
	cvt.s64.s32 	%rd8, %r4;
	add.s64 	%rd2, %rd1, %rd8;
	ld.global.u8 	%rs1, [%rd2];
	setp.lt.s32 	%p4, %r1, 1;
	mov.b16 	%rs21, 0;
	@%p4 bra 	$L__BB13_3;
	ld.global.u8 	%rs9, [%rd2+-1];
	setp.ne.s16 	%p5, %rs9, %rs1;
	selp.u16 	%rs21, 1, 0, %p5;
$L__BB13_3:
	add.s32 	%r15, %r5, -1;
	setp.ge.s32 	%p6, %r1, %r15;
	@%p6 bra 	$L__BB13_5;
	ld.global.u8 	%rs11, [%rd2+1];
	setp.eq.s16 	%p7, %rs11, %rs1;
	selp.b16 	%rs21, %rs21, 1, %p7;
$L__BB13_5:
	setp.eq.s32 	%p8, %r14, 0;
	@%p8 bra 	$L__BB13_7;
	sub.s32 	%r16, %r3, %r5;
	add.s32 	%r17, %r16, %r1;
	cvt.s64.s32 	%rd9, %r17;
	add.s64 	%rd10, %rd1, %rd9;
	ld.global.u8 	%rs13, [%rd10];
	setp.eq.s16 	%p9, %rs13, %rs1;
	selp.b16 	%rs21, %rs21, 1, %p9;
$L__BB13_7:
	add.s32 	%r18, %r7, -1;
	setp.ge.u32 	%p10, %r14, %r18;
	@%p10 bra 	$L__BB13_9;
	cvt.s64.s32 	%rd11, %r5;
	add.s64 	%rd12, %rd2, %rd11;
	ld.global.u8 	%rs15, [%rd12];
	setp.eq.s16 	%p12, %rs15, %rs1;
	and.b16  	%rs18, %rs21, 255;
	setp.eq.s16 	%p13, %rs18, 0;
	and.pred  	%p14, %p12, %p13;
	@%p14 bra 	$L__BB13_13;
	bra.uni 	$L__BB13_10;
$L__BB13_9:
	setp.eq.s16 	%p11, %rs21, 0;
	@%p11 bra 	$L__BB13_13;
$L__BB13_10:
	setp.eq.s16 	%p15, %rs1, 0;
	@%p15 bra 	$L__BB13_12;
	cvta.to.global.u64 	%rd13, %rd3;
	mul.wide.s32 	%rd14, %r4, 4;
	add.s64 	%rd15, %rd13, %rd14;
	st.global.u32 	[%rd15], %r1;
	cvta.to.global.u64 	%rd16, %rd4;
	add.s64 	%rd17, %rd16, %rd14;
	st.global.u32 	[%rd17], %r14;
	bra.uni 	$L__BB13_13;
$L__BB13_12:
	cvta.to.global.u64 	%rd18, %rd5;
	mul.wide.s32 	%rd19, %r4, 4;
	add.s64 	%rd20, %rd18, %rd19;
	st.global.u32 	[%rd20], %r1;
	cvta.to.global.u64 	%rd21, %rd6;
	add.s64 	%rd22, %rd21, %rd19;
	st.global.u32 	[%rd22], %r14;
$L__BB13_13:
	ret;

}


// ===== COMPILED SASS (sm_100) =====

	.target	sm_100

	.elftype	@"ET_EXEC"


//--------------------- .note.nv.tkinfo           --------------------------
	.section	.note.nv.tkinfo,"",@"SHT_NOTE"
	.sectionflags	@"SHF_NOTE_NV_TKINFO"
	.tkinfo
        /*0018*/ 	.word	0x00000002
        /*0030*/ 	.string	""
        /*0030*/ 	.string	"ptxas"
        /*0030*/ 	.string	"Cuda compilation tools, release 13.0, V13.0.88"
        /*0030*/ 	.string	"Build cuda_13.0.r13.0/compiler.36424714_0"
        /*0030*/ 	.string	"-arch sm_100 -m 64 "



//--------------------- .note.nv.cuinfo           --------------------------
	.section	.note.nv.cuinfo,"",@"SHT_NOTE"
	.sectionflags	@"SHF_NOTE_NV_CUINFO"
        /*0018*/ 	.short	0x0002
        /*001a*/ 	.short	0x0064
        /*001c*/ 	.short	0x0082
	.zero		2


//--------------------- .nv.info                  --------------------------
	.section	.nv.info,"",@"SHT_CUDA_INFO"
	.align	4


	//----- nvinfo : EIATTR_REGCOUNT
	.align		4
        /*0000*/ 	.byte	0x04, 0x2f
        /*0002*/ 	.short	(.L_1 - .L_0)
	.align		4
.L_0:
        /*0004*/ 	.word	index@(_Z18columnFlood_kernelPiS_ii)
        /*0008*/ 	.word	0x0000001e


	//----- nvinfo : EIATTR_FRAME_SIZE
	.align		4
.L_1:
        /*000c*/ 	.byte	0x04, 0x11
        /*000e*/ 	.short	(.L_3 - .L_2)
	.align		4
.L_2:
        /*0010*/ 	.word	index@(_Z18columnFlood_kernelPiS_ii)
        /*0014*/ 	.word	0x00000000


	//----- nvinfo : EIATTR_REGCOUNT
	.align		4
.L_3:
        /*0018*/ 	.byte	0x04, 0x2f
        /*001a*/ 	.short	(.L_5 - .L_4)
	.align		4
.L_4:
        /*001c*/ 	.word	index@(_Z19rowPropagate_kernelPiS_ii)
        /*0020*/ 	.word	0x00000026


	//----- nvinfo : EIATTR_FRAME_SIZE
	.align		4
.L_5:
        /*0024*/ 	.byte	0x04, 0x11
        /*0026*/ 	.short	(.L_7 - .L_6)
	.align		4
.L_6:
        /*0028*/ 	.word	index@(_Z19rowPropagate_kernelPiS_ii)
        /*002c*/ 	.word	0x00000000


	//----- nvinfo : EIATTR_REGCOUNT
	.align		4
.L_7:
        /*0030*/ 	.byte	0x04, 0x2f
        /*0032*/ 	.short	(.L_9 - .L_8)
	.align		4
.L_8:
        /*0034*/ 	.word	index@(_Z34computeDistanceTransform16u_kernelPKiS0_iiPti)
        /*0038*/ 	.word	0x00000010


	//----- nvinfo : EIATTR_FRAME_SIZE
	.align		4
.L_9:
        /*003c*/ 	.byte	0x04, 0x11
        /*003e*/ 	.short	(.L_11 - .L_10)
	.align		4
.L_10:
        /*0040*/ 	.word	index@($__internal_3_$__cuda_sm20_sqrt_rn_f32_slowpath)
        /*0044*/ 	.word	0x00000000


	//----- nvinfo : EIATTR_FRAME_SIZE
	.align		4
.L_11:
        /*0048*/ 	.byte	0x04, 0x11
        /*004a*/ 	.short	(.L_13 - .L_12)
	.align		4
.L_12:
        /*004c*/ 	.word	index@(_Z34computeDistanceTransform16u_kernelPKiS0_iiPti)
        /*0050*/ 	.word	0x00000000


	//----- nvinfo : EIATTR_REGCOUNT
	.align		4
.L_13:
        /*0054*/ 	.byte	0x04, 0x2f
        /*0056*/ 	.short	(.L_15 - .L_14)
	.align		4
.L_14:
        /*0058*/ 	.word	index@(_Z34computeDistanceTransform32f_kernelPKiS0_iiPfi)
        /*005c*/ 	.word	0x00000012


	//----- nvinfo : EIATTR_FRAME_SIZE
	.align		4
.L_15:
        /*0060*/ 	.byte	0x04, 0x11
        /*0062*/ 	.short	(.L_17 - .L_16)
	.align		4
.L_16:
        /*0064*/ 	.word	index@($__internal_2_$__cuda_sm20_sqrt_rn_f32_slowpath)
        /*0068*/ 	.word	0x00000000


	//----- nvinfo : EIATTR_FRAME_SIZE
	.align		4
.L_17:
        /*006c*/ 	.byte	0x04, 0x11
        /*006e*/ 	.short	(.L_19 - .L_18)
	.align		4
.L_18:
        /*0070*/ 	.word	index@(_Z34computeDistanceTransform32f_kernelPKiS0_iiPfi)
        /*0074*/ 	.word	0x00000000


	//----- nvinfo : EIATTR_REGCOUNT
	.align		4
.L_19:
        /*0078*/ 	.byte	0x04, 0x2f
        /*007a*/ 	.short	(.L_21 - .L_20)
	.align		4
.L_20:
        /*007c*/ 	.word	index@(_Z34computeDistanceTransform64f_kernelPKiS0_iiPdi)
        /*0080*/ 	.word	0x00000016


	//----- nvinfo : EIATTR_FRAME_SIZE
	.align		4
.L_21:
        /*0084*/ 	.byte	0x04, 0x11
        /*0086*/ 	.short	(.L_23 - .L_22)
	.align		4
.L_22:
        /*0088*/ 	.word	index@($__internal_1_$__cuda_sm20_dsqrt_rn_f64_mediumpath_v1)
        /*008c*/ 	.word	0x00000000


	//----- nvinfo : EIATTR_FRAME_SIZE
	.align		4
.L_23:
        /*0090*/ 	.byte	0x04, 0x11
        /*0092*/ 	.short	(.L_25 - .L_24)
	.align		4
.L_24:
        /*0094*/ 	.word	index@(_Z34computeDistanceTransform64f_kernelPKiS0_iiPdi)
        /*0098*/ 	.word	0x00000000


	//----- nvinfo : EIATTR_REGCOUNT
	.align		4
.L_25:
        /*009c*/ 	.byte	0x04, 0x2f
        /*009e*/ 	.short	(.L_27 - .L_26)
	.align		4
.L_26:
        /*00a0*/ 	.word	index@(_Z21computeVoronoi_kernelPKiS0_iiPsi)
        /*00a4*/ 	.word	0x00000010


	//----- nvinfo : EIATTR_FRAME_SIZE
	.align		4
.L_27:
        /*00a8*/ 	.byte	0x04, 0x11
        /*00aa*/ 	.short	(.L_29 - .L_28)
	.align		4
.L_28:
        /*00ac*/ 	.word	index@(_Z21computeVoronoi_kernelPKiS0_iiPsi)
        /*00b0*/ 	.word	0x00000000


	//----- nvinfo : EIATTR_REGCOUNT
	.align		4
.L_29:
        /*00b4*/ 	.byte	0x04, 0x2f
        /*00b6*/ 	.short	(.L_31 - .L_30)
	.align		4
.L_30:
        /*00b8*/ 	.word	index@(_Z40computeAbsoluteManhattanDistances_kernelPKiS0_iiPti)
        /*00bc*/ 	.word	0x00000012


	//----- nvinfo : EIATTR_FRAME_SIZE
	.align		4
.L_31:
        /*00c0*/ 	.byte	0x04, 0x11
        /*00c2*/ 	.short	(.L_33 - .L_32)
	.align		4
.L_32:
        /*00c4*/ 	.word	index@(_Z40computeAbsoluteManhattanDistances_kernelPKiS0_iiPti)
        /*00c8*/ 	.word	0x00000000


	//----- nvinfo : EIATTR_REGCOUNT
	.align		4
.L_33:
        /*00cc*/ 	.byte	0x04, 0x2f
        /*00ce*/ 	.short	(.L_35 - .L_34)
	.align		4
.L_34:
        /*00d0*/ 	.word	index@(_Z40computeRelativeManhattanDistances_kernelPKiS0_iiPsi)
        /*00d4*/ 	.word	0x00000012


	//----- nvinfo : EIATTR_FRAME_SIZE
	.align		4
.L_35:
        /*00d8*/ 	.byte	0x04, 0x11
        /*00da*/ 	.short	(.L_37 - .L_36)
	.align		4
.L_36:
        /*00dc*/ 	.word	index@(_Z40computeRelativeManhattanDistances_kernelPKiS0_iiPsi)
        /*00e0*/ 	.word	0x00000000


	//----- nvinfo : EIATTR_REGCOUNT
	.align		4
.L_37:
        /*00e4*/ 	.byte	0x04, 0x2f
        /*00e6*/ 	.short	(.L_39 - .L_38)
	.align		4
.L_38:
        /*00e8*/ 	.word	index@(_Z27mergeSignedDistances_kernelPKiS0_S0_S0_PKbiiddPdi)
        /*00ec*/ 	.word	0x0000001a


	//----- nvinfo : EIATTR_FRAME_SIZE
	.align		4
.L_39:
        /*00f0*/ 	.byte	0x04, 0x11
        /*00f2*/ 	.short	(.L_41 - .L_40)
	.align		4
.L_40:
        /*00f4*/ 	.word	index@($__internal_0_$__cuda_sm20_dsqrt_rn_f64_mediumpath_v1)
        /*00f8*/ 	.word	0x00000000


	//----- nvinfo : EIATTR_FRAME_SIZE
	.align		4
.L_41:
        /*00fc*/ 	.byte	0x04, 0x11
        /*00fe*/ 	.short	(.L_43 - .L_42)
	.align		4
.L_42:
        /*0100*/ 	.word	index@(_Z27mergeSignedDistances_kernelPKiS0_S0_S0_PKbiiddPdi)
        /*0104*/ 	.word	0x00000000


	//----- nvinfo : EIATTR_REGCOUNT
	.align		4
.L_43:
        /*0108*/ 	.byte	0x04, 0x2f
        /*010a*/ 	.short	(.L_45 - .L_44)
	.align		4
.L_44:
        /*010c*/ 	.word	index@(_Z16initSites_kernelIhEvPKT_iiiS0_S0_PiS3_)
        /*0110*/ 	.word	0x0000000e


	//----- nvinfo : EIATTR_FRAME_SIZE
	.align		4
.L_45:
        /*0114*/ 	.byte	0x04, 0x11
        /*0116*/ 	.short	(.L_47 - .L_46)
	.align		4
.L_46:
        /*0118*/ 	.word	index@(_Z16initSites_kernelIhEvPKT_iiiS0_S0_PiS3_)
        /*011c*/ 	.word	0x00000000


	//----- nvinfo : EIATTR_REGCOUNT
	.align		4
.L_47:
        /*0120*/ 	.byte	0x04, 0x2f
        /*0122*/ 	.short	(.L_49 - .L_48)
	.align		4
.L_48:
        /*0124*/ 	.word	index@(_Z30initSignedBoundarySites_kernelIfEvPKT_iiiS0_PiS3_S3_S3_Pb)
        /*0128*/ 	.word	0x00000016


	//----- nvinfo : EIATTR_FRAME_SIZE
	.align		4
.L_49:
        /*012c*/ 	.byte	0x04, 0x11
        /*012e*/ 	.short	(.L_51 - .L_50)
	.align		4
.L_50:
        /*0130*/ 	.word	index@(_Z30initSignedBoundarySites_kernelIfEvPKT_iiiS0_PiS3_S3_S3_Pb)
        /*0134*/ 	.word	0x00000000


	//----- nvinfo : EIATTR_REGCOUNT
	.align		4
.L_51:
        /*0138*/ 	.byte	0x04, 0x2f
        /*013a*/ 	.short	(.L_53 - .L_52)
	.align		4
.L_52:
        /*013c*/ 	.word	index@(_Z24markBoundarySites_kernelIfEvPKT_iiiS0_PKbPiS5_S5_S5_)
        /*0140*/ 	.word	0x00000010


	//----- nvinfo : EIATTR_FRAME_SIZE
	.align		4
.L_53:
        /*0144*/ 	.byte	0x04, 0x11
        /*0146*/ 	.short	(.L_55 - .L_54)
	.align		4
.L_54:
        /*0148*/ 	.word	index@(_Z24markBoundarySites_kernelIfEvPKT_iiiS0_PKbPiS5_S5_S5_)
        /*014c*/ 	.word	0x00000000


	//----- nvinfo : EIATTR_REGCOUNT
	.align		4
.L_55:
        /*0150*/ 	.byte	0x04, 0x2f
        /*0152*/ 	.short	(.L_57 - .L_56)
	.align		4
.L_56:
        /*0154*/ 	.word	index@(_Z30initSignedBoundarySites_kernelIdEvPKT_iiiS0_PiS3_S3_S3_Pb)
        /*0158*/ 	.word	0x00000016


	//----- nvinfo : EIATTR_FRAME_SIZE
	.align		4
.L_57:
        /*015c*/ 	.byte	0x04, 0x11
        /*015e*/ 	.short	(.L_59 - .L_58)
	.align		4
.L_58:
        /*0160*/ 	.word	index@(_Z30initSignedBoundarySites_kernelIdEvPKT_iiiS0_PiS3_S3_S3_Pb)
        /*0164*/ 	.word	0x00000000


	//----- nvinfo : EIATTR_REGCOUNT
	.align		4
.L_59:
        /*0168*/ 	.byte	0x04, 0x2f
        /*016a*/ 	.short	(.L_61 - .L_60)
	.align		4
.L_60:
        /*016c*/ 	.word	index@(_Z24markBoundarySites_kernelIdEvPKT_iiiS0_PKbPiS5_S5_S5_)
        /*0170*/ 	.word	0x00000010


	//----- nvinfo : EIATTR_FRAME_SIZE
	.align		4
.L_61:
        /*0174*/ 	.byte	0x04, 0x11
        /*0176*/ 	.short	(.L_63 - .L_62)
	.align		4
.L_62:
        /*0178*/ 	.word	index@(_Z24markBoundarySites_kernelIdEvPKT_iiiS0_PKbPiS5_S5_S5_)
        /*017c*/ 	.word	0x00000000


	//----- nvinfo : EIATTR_MIN_STACK_SIZE
	.align		4
.L_63:
        /*0180*/ 	.byte	0x04, 0x12
        /*0182*/ 	.short	(.L_65 - .L_64)
	.align		4
.L_64:
        /*0184*/ 	.word	index@(_Z24markBoundarySites_kernelIdEvPKT_iiiS0_PKbPiS5_S5_S5_)
        /*0188*/ 	.word	0x00000000


	//----- nvinfo : EIATTR_MIN_STACK_SIZE
	.align		4
.L_65:
        /*018c*/ 	.byte	0x04, 0x12
        /*018e*/ 	.short	(.L_67 - .L_66)
	.align		4
.L_66:
        /*0190*/ 	.word	index@(_Z30initSignedBoundarySites_kernelIdEvPKT_iiiS0_PiS3_S3_S3_Pb)
        /*0194*/ 	.word	0x00000000


	//----- nvinfo : EIATTR_MIN_STACK_SIZE
	.align		4
.L_67:
        /*0198*/ 	.byte	0x04, 0x12
        /*019a*/ 	.short	(.L_69 - .L_68)
	.align		4
.L_68:
        /*019c*/ 	.word	index@(_Z24markBoundarySites_kernelIfEvPKT_iiiS0_PKbPiS5_S5_S5_)
        /*01a0*/ 	.word	0x00000000


	//----- nvinfo : EIATTR_MIN_STACK_SIZE
	.align		4
.L_69:
        /*01a4*/ 	.byte	0x04, 0x12
        /*01a6*/ 	.short	(.L_71 - .L_70)
	.align		4
.L_70:
        /*01a8*/ 	.word	index@(_Z30initSignedBoundarySites_kernelIfEvPKT_iiiS0_PiS3_S3_S3_Pb)
        /*01ac*/ 	.word	0x00000000


	//----- nvinfo : EIATTR_MIN_STACK_SIZE
	.align		4
.L_71:
        /*01b0*/ 	.byte	0x04, 0x12
        /*01b2*/ 	.short	(.L_73 - .L_72)
	.align		4
.L_72:
        /*01b4*/ 	.word	index@(_Z16initSites_kernelIhEvPKT_iiiS0_S0_PiS3_)
        /*01b8*/ 	.word	0x00000000


	//----- nvinfo : EIATTR_MIN_STACK_SIZE
	.align		4
.L_73:
        /*01bc*/ 	.byte	0x04, 0x12
        /*01be*/ 	.short	(.L_75 - .L_74)
	.align		4
.L_74:
        /*01c0*/ 	.word	index@(_Z27mergeSignedDistances_kernelPKiS0_S0_S0_PKbiiddPdi)
        /*01c4*/ 	.word	0x00000000


	//----- nvinfo : EIATTR_MIN_STACK_SIZE
	.align		4
.L_75:
        /*01c8*/ 	.byte	0x04, 0x12
        /*01ca*/ 	.short	(.L_77 - .L_76)
	.align		4
.L_76:
        /*01cc*/ 	.word	index@(_Z40computeRelativeManhattanDistances_kernelPKiS0_iiPsi)
        /*01d0*/ 	.word	0x00000000


	//----- nvinfo : EIATTR_MIN_STACK_SIZE
	.align		4
.L_77:
        /*01d4*/ 	.byte	0x04, 0x12
        /*01d6*/ 	.short	(.L_79 - .L_78)
	.align		4
.L_78:
        /*01d8*/ 	.word	index@(_Z40computeAbsoluteManhattanDistances_kernelPKiS0_iiPti)
        /*01dc*/ 	.word	0x00000000


	//----- nvinfo : EIATTR_MIN_STACK_SIZE
	.align		4
.L_79:
        /*01e0*/ 	.byte	0x04, 0x12
        /*01e2*/ 	.short	(.L_81 - .L_80)
	.align		4
.L_80:
        /*01e4*/ 	.word	index@(_Z21computeVoronoi_kernelPKiS0_iiPsi)
        /*01e8*/ 	.word	0x00000000


	//----- nvinfo : EIATTR_MIN_STACK_SIZE
	.align		4
.L_81:
        /*01ec*/ 	.byte	0x04, 0x12
        /*01ee*/ 	.short	(.L_83 - .L_82)
	.align		4
.L_82:
        /*01f0*/ 	.word	index@(_Z34computeDistanceTransform64f_kernelPKiS0_iiPdi)
        /*01f4*/ 	.word	0x00000000


	//----- nvinfo : EIATTR_MIN_STACK_SIZE
	.align		4
.L_83:
        /*01f8*/ 	.byte	0x04, 0x12
        /*01fa*/ 	.short	(.L_85 - .L_84)
	.align		4
.L_84:
        /*01fc*/ 	.word	index@(_Z34computeDistanceTransform32f_kernelPKiS0_iiPfi)
        /*0200*/ 	.word	0x00000000


	//----- nvinfo : EIATTR_MIN_STACK_SIZE
	.align		4
.L_85:
        /*0204*/ 	.byte	0x04, 0x12
        /*0206*/ 	.short	(.L_87 - .L_86)
	.align		4
.L_86:
        /*0208*/ 	.word	index@(_Z34computeDistanceTransform16u_kernelPKiS0_iiPti)
        /*020c*/ 	.word	0x00000000


	//----- nvinfo : EIATTR_MIN_STACK_SIZE
	.align		4
.L_87:
        /*0210*/ 	.byte	0x04, 0x12
        /*0212*/ 	.short	(.L_89 - .L_88)
	.align		4
.L_88:
        /*0214*/ 	.word	index@(_Z19rowPropagate_kernelPiS_ii)
        /*0218*/ 	.word	0x00000000


	//----- nvinfo : EIATTR_MIN_STACK_SIZE
	.align		4
.L_89:
        /*021c*/ 	.byte	0x04, 0x12
        /*021e*/ 	.short	(.L_91 - .L_90)
	.align		4
.L_90:
        /*0220*/ 	.word	index@(_Z18columnFlood_kernelPiS_ii)
        /*0224*/ 	.word	0x00000000
.L_91:


//--------------------- .nv.compat                --------------------------
	.section	.nv.compat,"",@"SHT_CUDA_COMPAT_INFO"
	.align	4
        /*0000*/ 	.byte	0x02, 0x09, 0x00, 0x00, 0x02, 0x02, 0x01, 0x00, 0x02, 0x05, 0x05, 0x00, 0x03, 0x07, 0x01, 0x01
        /*0010*/ 	.byte	0x02, 0x03, 0x00, 0x00, 0x02, 0x06, 0x01, 0x00, 0x04, 0x0b, 0x08, 0x00, 0x01, 0x00, 0x00, 0x00
        /*0020*/ 	.byte	0x00, 0x00, 0x00, 0x00


//--------------------- .nv.info._Z24markBoundarySites_kernelIdEvPKT_iiiS0_PKbPiS5_S5_S5_ --------------------------
	.section	.nv.info._Z24markBoundarySites_kernelIdEvPKT_iiiS0_PKbPiS5_S5_S5_,"",@"SHT_CUDA_INFO"
	.sectionflags	@""
	.align	4


	//----- nvinfo : EIATTR_CUDA_API_VERSION
	.align		4
        /*0000*/ 	.byte	0x04, 0x37
        /*0002*/ 	.short	(.L_93 - .L_92)
.L_92:
        /*0004*/ 	.word	0x00000082


	//----- nvinfo : EIATTR_KPARAM_INFO
	.align		4
.L_93:
        /*0008*/ 	.byte	0x04, 0x17
        /*000a*/ 	.short	(.L_95 - .L_94)
.L_94:
        /*000c*/ 	.word	0x00000000
        /*0010*/ 	.short	0x0009
        /*0012*/ 	.short	0x0040
        /*0014*/ 	.byte	0x00, 0xf5, 0x21, 0x00


	//----- nvinfo : EIATTR_KPARAM_INFO
	.align		4
.L_95:
        /*0018*/ 	.byte	0x04, 0x17
        /*001a*/ 	.short	(.L_97 - .L_96)
.L_96:
        /*001c*/ 	.word	0x00000000
        /*0020*/ 	.short	0x0008
        /*0022*/ 	.short	0x0038
        /*0024*/ 	.byte	0x00, 0xf5, 0x21, 0x00


	//----- nvinfo : EIATTR_KPARAM_INFO
	.align		4
.L_97:
        /*0028*/ 	.byte	0x04, 0x17
        /*002a*/ 	.short	(.L_99 - .L_98)
.L_98:
        /*002c*/ 	.word	0x00000000
        /*0030*/ 	.short	0x0007
        /*0032*/ 	.short	0x0030
        /*0034*/ 	.byte	0x00, 0xf5, 0x21, 0x00


	//----- nvinfo : EIATTR_KPARAM_INFO
	.align		4
.L_99:
        /*0038*/ 	.byte	0x04, 0x17
        /*003a*/ 	.short	(.L_101 - .L_100)
.L_100:
        /*003c*/ 	.word	0x00000000
        /*0040*/ 	.short	0x0006
        /*0042*/ 	.short	0x0028
        /*0044*/ 	.byte	0x00, 0xf5, 0x21, 0x00


	//----- nvinfo : EIATTR_KPARAM_INFO
	.align		4
.L_101:
        /*0048*/ 	.byte	0x04, 0x17
        /*004a*/ 	.short	(.L_103 - .L_102)
.L_102:
        /*004c*/ 	.word	0x00000000
        /*0050*/ 	.short	0x0005
        /*0052*/ 	.short	0x0020
        /*0054*/ 	.byte	0x00, 0xf5, 0x21, 0x00


	//----- nvinfo : EIATTR_KPARAM_INFO
	.align		4
.L_103:
        /*0058*/ 	.byte	0x04, 0x17
        /*005a*/ 	.short	(.L_105 - .L_104)
.L_104:
        /*005c*/ 	.word	0x00000000
        /*0060*/ 	.short	0x0004
        /*0062*/ 	.short	0x0018
        /*0064*/ 	.byte	0x00, 0xf0, 0x21, 0x00


	//----- nvinfo : EIATTR_KPARAM_INFO
	.align		4
.L_105:
        /*0068*/ 	.byte	0x04, 0x17
        /*006a*/ 	.short	(.L_107 - .L_106)
.L_106:
        /*006c*/ 	.word	0x00000000
        /*0070*/ 	.short	0x0003
        /*0072*/ 	.short	0x0010
        /*0074*/ 	.byte	0x00, 0xf0, 0x11, 0x00


	//----- nvinfo : EIATTR_KPARAM_INFO
	.align		4
.L_107:
        /*0078*/ 	.byte	0x04, 0x17
        /*007a*/ 	.short	(.L_109 - .L_108)
.L_108:
        /*007c*/ 	.word	0x00000000
        /*0080*/ 	.short	0x0002
        /*0082*/ 	.short	0x000c
        /*0084*/ 	.byte	0x00, 0xf0, 0x11, 0x00


	//----- nvinfo : EIATTR_KPARAM_INFO
	.align		4
.L_109:
        /*0088*/ 	.byte	0x04, 0x17
        /*008a*/ 	.short	(.L_111 - .L_110)
.L_110:
        /*008c*/ 	.word	0x00000000
        /*0090*/ 	.short	0x0001
        /*0092*/ 	.short	0x0008
        /*0094*/ 	.byte	0x00, 0xf0, 0x11, 0x00


	//----- nvinfo : EIATTR_KPARAM_INFO
	.align		4
.L_111:
        /*0098*/ 	.byte	0x04, 0x17
        /*009a*/ 	.short	(.L_113 - .L_112)
.L_112:
        /*009c*/ 	.word	0x00000000
        /*00a0*/ 	.short	0x0000
        /*00a2*/ 	.short	0x0000
        /*00a4*/ 	.byte	0x00, 0xf5, 0x21, 0x00


	//----- nvinfo : EIATTR_SPARSE_MMA_MASK
	.align		4
.L_113:
        /*00a8*/ 	.byte	0x03, 0x50
        /*00aa*/ 	.short	0x0000


	//----- nvinfo : EIATTR_MAXREG_COUNT
	.align		4
        /*00ac*/ 	.byte	0x03, 0x1b
        /*00ae*/ 	.short	0x00ff


	//----- nvinfo : EIATTR_MERCURY_ISA_VERSION
	.align		4
        /*00b0*/ 	.byte	0x03, 0x5f
        /*00b2*/ 	.short	0x0101


	//----- nvinfo : EIATTR_VRC_CTA_INIT_COUNT
	.align		4
        /*00b4*/ 	.byte	0x02, 0x4a
	.zero		1
	.zero		1


	//----- nvinfo : EIATTR_EXIT_INSTR_OFFSETS
	.align		4
        /*00b8*/ 	.byte	0x04, 0x1c
        /*00ba*/ 	.short	(.L_115 - .L_114)


	//   ....[0]....
.L_114:
        /*00bc*/ 	.word	0x000000d0


	//   ....[1]....
        /*00c0*/ 	.word	0x00000320


	//   ....[2]....
        /*00c4*/ 	.word	0x00000360


	//   ....[3]....
        /*00c8*/ 	.word	0x000003f0


	//   ....[4]....
        /*00cc*/ 	.word	0x00000460


	//----- nvinfo : EIATTR_CRS_STACK_SIZE
	.align		4
.L_115:
        /*00d0*/ 	.byte	0x04, 0x1e
        /*00d2*/ 	.short	(.L_117 - .L_116)
.L_116:
        /*00d4*/ 	.word	0x00000000


	//----- nvinfo : EIATTR_CBANK_PARAM_SIZE
	.align		4
.L_117:
        /*00d8*/ 	.byte	0x03, 0x19
        /*00da*/ 	.short	0x0048


	//----- nvinfo : EIATTR_PARAM_CBANK
	.align		4
        /*00dc*/ 	.byte	0x04, 0x0a
        /*00de*/ 	.short	(.L_119 - .L_118)
	.align		4
.L_118:
        /*00e0*/ 	.word	index@(.nv.constant0._Z24markBoundarySites_kernelIdEvPKT_iiiS0_PKbPiS5_S5_S5_)
        /*00e4*/ 	.short	0x0380
        /*00e6*/ 	.short	0x0048


	//----- nvinfo : EIATTR_SW_WAR
	.align		4
.L_119:
        /*00e8*/ 	.byte	0x04, 0x36
        /*00ea*/ 	.short	(.L_121 - .L_120)
.L_120:
        /*00ec*/ 	.word	0x00000008
.L_121:


//--------------------- .nv.info._Z30initSignedBoundarySites_kernelIdEvPKT_iiiS0_PiS3_S3_S3_Pb --------------------------
	.section	.nv.info._Z30initSignedBoundarySites_kernelIdEvPKT_iiiS0_PiS3_S3_S3_Pb,"",@"SHT_CUDA_INFO"
	.sectionflags	@""
	.align	4


	//----- nvinfo : EIATTR_CUDA_API_VERSION
	.align		4
        /*0000*/ 	.byte	0x04, 0x37
        /*0002*/ 	.short	(.L_123 - .L_122)
.L_122:
        /*0004*/ 	.word	0x00000082


	//----- nvinfo : EIATTR_KPARAM_INFO
	.align		4
.L_123:
        /*0008*/ 	.byte	0x04, 0x17
        /*000a*/ 	.short	(.L_125 - .L_124)
.L_124:
        /*000c*/ 	.word	0x00000000
        /*0010*/ 	.short	0x0009
        /*0012*/ 	.short	0x0040
        /*0014*/ 	.byte	0x00, 0xf5, 0x21, 0x00


	//----- nvinfo : EIATTR_KPARAM_INFO
	.align		4
.L_125:
        /*0018*/ 	.byte	0x04, 0x17
        /*001a*/ 	.short	(.L_127 - .L_126)
.L_126:
        /*001c*/ 	.word	0x00000000
        /*0020*/ 	.short	0x0008
        /*0022*/ 	.short	0x0038
        /*0024*/ 	.byte	0x00, 0xf5, 0x21, 0x00


	//----- nvinfo : EIATTR_KPARAM_INFO
	.align		4
.L_127:
        /*0028*/ 	.byte	0x04, 0x17
        /*002a*/ 	.short	(.L_129 - .L_128)
.L_128:
        /*002c*/ 	.word	0x00000000
        /*0030*/ 	.short	0x0007
        /*0032*/ 	.short	0x0030
        /*0034*/ 	.byte	0x00, 0xf5, 0x21, 0x00


	//----- nvinfo : EIATTR_KPARAM_INFO
	.align		4
.L_129:
        /*0038*/ 	.byte	0x04, 0x17
        /*003a*/ 	.short	(.L_131 - .L_130)
.L_130:
        /*003c*/ 	.word	0x00000000
        /*0040*/ 	.short	0x0006
        /*0042*/ 	.short	0x0028
        /*0044*/ 	.byte	0x00, 0xf5, 0x21, 0x00


	//----- nvinfo : EIATTR_KPARAM_INFO
	.align		4
.L_131:
        /*0048*/ 	.byte	0x04, 0x17
        /*004a*/ 	.short	(.L_133 - .L_132)
.L_132:
        /*004c*/ 	.word	0x00000000
        /*0050*/ 	.short	0x0005
        /*0052*/ 	.short	0x0020
        /*0054*/ 	.byte	0x00, 0xf5, 0x21, 0x00


	//----- nvinfo : EIATTR_KPARAM_INFO
	.align		4
.L_133:
        /*0058*/ 	.byte	0x04, 0x17
        /*005a*/ 	.short	(.L_135 - .L_134)
.L_134:
        /*005c*/ 	.word	0x00000000
        /*0060*/ 	.short	0x0004
        /*0062*/ 	.short	0x0018
        /*0064*/ 	.byte	0x00, 0xf0, 0x21, 0x00


	//----- nvinfo : EIATTR_KPARAM_INFO
	.align		4
.L_135:
        /*0068*/ 	.byte	0x04, 0x17
        /*006a*/ 	.short	(.L_137 - .L_136)
.L_136:
        /*006c*/ 	.word	0x00000000
        /*0070*/ 	.short	0x0003
        /*0072*/ 	.short	0x0010
        /*0074*/ 	.byte	0x00, 0xf0, 0x11, 0x00


	//----- nvinfo : EIATTR_KPARAM_INFO
	.align		4
.L_137:
        /*0078*/ 	.byte	0x04, 0x17
        /*007a*/ 	.short	(.L_139 - .L_138)
.L_138:
        /*007c*/ 	.word	0x00000000
        /*0080*/ 	.short	0x0002
        /*0082*/ 	.short	0x000c
        /*0084*/ 	.byte	0x00, 0xf0, 0x11, 0x00


	//----- nvinfo : EIATTR_KPARAM_INFO
	.align		4
.L_139:
        /*0088*/ 	.byte	0x04, 0x17
        /*008a*/ 	.short	(.L_141 - .L_140)
.L_140:
        /*008c*/ 	.word	0x00000000
        /*0090*/ 	.short	0x0001
        /*0092*/ 	.short	0x0008
        /*0094*/ 	.byte	0x00, 0xf0, 0x11, 0x00


	//----- nvinfo : EIATTR_KPARAM_INFO
	.align		4
.L_141:
        /*0098*/ 	.byte	0x04, 0x17
        /*009a*/ 	.short	(.L_143 - .L_142)
.L_142:
        /*009c*/ 	.word	0x00000000
        /*00a0*/ 	.short	0x0000
        /*00a2*/ 	.short	0x0000
        /*00a4*/ 	.byte	0x00, 0xf5, 0x21, 0x00


	//----- nvinfo : EIATTR_SPARSE_MMA_MASK
	.align		4
.L_143:
        /*00a8*/ 	.byte	0x03, 0x50
        /*00aa*/ 	.short	0x0000


	//----- nvinfo : EIATTR_MAXREG_COUNT
	.align		4
        /*00ac*/ 	.byte	0x03, 0x1b
        /*00ae*/ 	.short	0x00ff


	//----- nvinfo : EIATTR_MERCURY_ISA_VERSION
	.align		4
        /*00b0*/ 	.byte	0x03, 0x5f
        /*00b2*/ 	.short	0x0101


	//----- nvinfo : EIATTR_VRC_CTA_INIT_COUNT
	.align		4
        /*00b4*/ 	.byte	0x02, 0x4a
	.zero		1
	.zero		1


	//----- nvinfo : EIATTR_EXIT_INSTR_OFFSETS
	.align		4
        /*00b8*/ 	.byte	0x04, 0x1c
        /*00ba*/ 	.short	(.L_145 - .L_144)


	//   ....[0]....
.L_144:
        /*00bc*/ 	.word	0x000000d0


	//   ....[1]....
        /*00c0*/ 	.word	0x000002b0


	//----- nvinfo : EIATTR_CBANK_PARAM_SIZE
	.align		4
.L_145:
        /*00c4*/ 	.byte	0x03, 0x19
        /*00c6*/ 	.short	0x0048


	//----- nvinfo : EIATTR_PARAM_CBANK
	.align		4
        /*00c8*/ 	.byte	0x04, 0x0a
        /*00ca*/ 	.short	(.L_147 - .L_146)
	.align		4
.L_146:
        /*00cc*/ 	.word	index@(.nv.constant0._Z30initSignedBoundarySites_kernelIdEvPKT_iiiS0_PiS3_S3_S3_Pb)
        /*00d0*/ 	.short	0x0380
        /*00d2*/ 	.short	0x0048


	//----- nvinfo : EIATTR_SW_WAR
	.align		4
.L_147:
        /*00d4*/ 	.byte	0x04, 0x36
        /*00d6*/ 	.short	(.L_149 - .L_148)
.L_148:
        /*00d8*/ 	.word	0x00000008
.L_149:


//--------------------- .nv.info._Z24markBoundarySites_kernelIfEvPKT_iiiS0_PKbPiS5_S5_S5_ --------------------------
	.section	.nv.info._Z24markBoundarySites_kernelIfEvPKT_iiiS0_PKbPiS5_S5_S5_,"",@"SHT_CUDA_INFO"
	.sectionflags	@""
	.align	4


	//----- nvinfo : EIATTR_CUDA_API_VERSION
	.align		4
        /*0000*/ 	.byte	0x04, 0x37
        /*0002*/ 	.short	(.L_151 - .L_150)
.L_150:
        /*0004*/ 	.word	0x00000082


	//----- nvinfo : EIATTR_KPARAM_INFO
	.align		4
.L_151:
        /*0008*/ 	.byte	0x04, 0x17
        /*000a*/ 	.short	(.L_153 - .L_152)
.L_152:
        /*000c*/ 	.word	0x00000000
        /*0010*/ 	.short	0x0009
        /*0012*/ 	.short	0x0038
        /*0014*/ 	.byte	0x00, 0xf5, 0x21, 0x00


	//----- nvinfo : EIATTR_KPARAM_INFO
	.align		4
.L_153:
        /*0018*/ 	.byte	0x04, 0x17
        /*001a*/ 	.short	(.L_155 - .L_154)
.L_154:
        /*001c*/ 	.word	0x00000000
        /*0020*/ 	.short	0x0008
        /*0022*/ 	.short	0x0030
        /*0024*/ 	.byte	0x00, 0xf5, 0x21, 0x00


	//----- nvinfo : EIATTR_KPARAM_INFO
	.align		4
.L_155:
        /*0028*/ 	.byte	0x04, 0x17
        /*002a*/ 	.short	(.L_157 - .L_156)
.L_156:
        /*002c*/ 	.word	0x00000000
        /*0030*/ 	.short	0x0007
        /*0032*/ 	.short	0x0028
        /*0034*/ 	.byte	0x00, 0xf5, 0x21, 0x00


	//----- nvinfo : EIATTR_KPARAM_INFO
	.align		4
.L_157:
        /*0038*/ 	.byte	0x04, 0x17
        /*003a*/ 	.short	(.L_159 - .L_158)
.L_158:
        /*003c*/ 	.word	0x00000000
        /*0040*/ 	.short	0x0006
        /*0042*/ 	.short	0x0020
        /*0044*/ 	.byte	0x00, 0xf5, 0x21, 0x00


	//----- nvinfo : EIATTR_KPARAM_INFO
	.align		4
.L_159:
        /*0048*/ 	.byte	0x04, 0x17
        /*004a*/ 	.short	(.L_161 - .L_160)
.L_160:
        /*004c*/ 	.word	0x00000000
        /*0050*/ 	.short	0x0005
        /*0052*/ 	.short	0x0018
        /*0054*/ 	.byte	0x00, 0xf5, 0x21, 0x00


	//----- nvinfo : EIATTR_KPARAM_INFO
	.align		4
.L_161:
        /*0058*/ 	.byte	0x04, 0x17
        /*005a*/ 	.short	(.L_163 - .L_162)
.L_162:
        /*005c*/ 	.word	0x00000000
        /*0060*/ 	.short	0x0004
        /*0062*/ 	.short	0x0014
        /*0064*/ 	.byte	0x00, 0xf0, 0x11, 0x00


	//----- nvinfo : EIATTR_KPARAM_INFO
	.align		4
.L_163:
        /*0068*/ 	.byte	0x04, 0x17
        /*006a*/ 	.short	(.L_165 - .L_164)
.L_164:
        /*006c*/ 	.word	0x00000000
        /*0070*/ 	.short	0x0003
        /*0072*/ 	.short	0x0010
        /*0074*/ 	.byte	0x00, 0xf0, 0x11, 0x00


	//----- nvinfo : EIATTR_KPARAM_INFO
	.align		4
.L_165:
        /*0078*/ 	.byte	0x04, 0x17
        /*007a*/ 	.short	(.L_167 - .L_166)
.L_166:
        /*007c*/ 	.word	0x00000000
        /*0080*/ 	.short	0x0002
        /*0082*/ 	.short	0x000c
        /*0084*/ 	.byte	0x00, 0xf0, 0x11, 0x00


	//----- nvinfo : EIATTR_KPARAM_INFO
	.align		4
.L_167:
        /*0088*/ 	.byte	0x04, 0x17
        /*008a*/ 	.short	(.L_169 - .L_168)
.L_168:
        /*008c*/ 	.word	0x00000000
        /*0090*/ 	.short	0x0001
        /*0092*/ 	.short	0x0008
        /*0094*/ 	.byte	0x00, 0xf0, 0x11, 0x00


	//----- nvinfo : EIATTR_KPARAM_INFO
	.align		4
.L_169:
        /*0098*/ 	.byte	0x04, 0x17
        /*009a*/ 	.short	(.L_171 - .L_170)
.L_170:
        /*009c*/ 	.word	0x00000000
        /*00a0*/ 	.short	0x0000
        /*00a2*/ 	.short	0x0000
        /*00a4*/ 	.byte	0x00, 0xf5, 0x21, 0x00


	//----- nvinfo : EIATTR_SPARSE_MMA_MASK
	.align		4
.L_171:
        /*00a8*/ 	.byte	0x03, 0x50
        /*00aa*/ 	.short	0x0000


	//----- nvinfo : EIATTR_MAXREG_COUNT
	.align		4
        /*00ac*/ 	.byte	0x03, 0x1b
        /*00ae*/ 	.short	0x00ff


	//----- nvinfo : EIATTR_MERCURY_ISA_VERSION
	.align		4
        /*00b0*/ 	.byte	0x03, 0x5f
        /*00b2*/ 	.short	0x0101


	//----- nvinfo : EIATTR_VRC_CTA_INIT_COUNT
	.align		4
        /*00b4*/ 	.byte	0x02, 0x4a
	.zero		1
	.zero		1


	//----- nvinfo : EIATTR_EXIT_INSTR_OFFSETS
	.align		4
        /*00b8*/ 	.byte	0x04, 0x1c
        /*00ba*/ 	.short	(.L_173 - .L_172)


	//   ....[0]....
.L_172:
        /*00bc*/ 	.word	0x000000d0


	//   ....[1]....
        /*00c0*/ 	.word	0x00000320


	//   ....[2]....
        /*00c4*/ 	.word	0x00000360


	//   ....[3]....
        /*00c8*/ 	.word	0x000003f0


	//   ....[4]....
        /*00cc*/ 	.word	0x00000460


	//----- nvinfo : EIATTR_CRS_STACK_SIZE
	.align		4
.L_173:
        /*00d0*/ 	.byte	0x04, 0x1e
        /*00d2*/ 	.short	(.L_175 - .L_174)
.L_174:
        /*00d4*/ 	.word	0x00000000


	//----- nvinfo : EIATTR_CBANK_PARAM_SIZE
	.align		4
.L_175:
        /*00d8*/ 	.byte	0x03, 0x19
        /*00da*/ 	.short	0x0040


	//----- nvinfo : EIATTR_PARAM_CBANK
	.align		4
        /*00dc*/ 	.byte	0x04, 0x0a
        /*00de*/ 	.short	(.L_177 - .L_176)
	.align		4
.L_176:
        /*00e0*/ 	.word	index@(.nv.constant0._Z24markBoundarySites_kernelIfEvPKT_iiiS0_PKbPiS5_S5_S5_)
        /*00e4*/ 	.short	0x0380
        /*00e6*/ 	.short	0x0040


	//----- nvinfo : EIATTR_SW_WAR
	.align		4
.L_177:
        /*00e8*/ 	.byte	0x04, 0x36
        /*00ea*/ 	.short	(.L_179 - .L_178)
.L_178:
        /*00ec*/ 	.word	0x00000008
.L_179:


//--------------------- .nv.info._Z30initSignedBoundarySites_kernelIfEvPKT_iiiS0_PiS3_S3_S3_Pb --------------------------
	.section	.nv.info._Z30initSignedBoundarySites_kernelIfEvPKT_iiiS0_PiS3_S3_S3_Pb,"",@"SHT_CUDA_INFO"
	.sectionflags	@""
	.align	4


	//----- nvinfo : EIATTR_CUDA_API_VERSION
	.align		4
        /*0000*/ 	.byte	0x04, 0x37
        /*0002*/ 	.short	(.L_181 - .L_180)
.L_180:
        /*0004*/ 	.word	0x00000082


	//----- nvinfo : EIATTR_KPARAM_INFO
	.align		4
.L_181:
        /*0008*/ 	.byte	0x04, 0x17
        /*000a*/ 	.short	(.L_183 - .L_182)
.L_182:
        /*000c*/ 	.word	0x00000000
        /*0010*/ 	.short	0x0009
        /*0012*/ 	.short	0x0038
        /*0014*/ 	.byte	0x00, 0xf5, 0x21, 0x00


	//----- nvinfo : EIATTR_KPARAM_INFO
	.align		4
.L_183:
        /*0018*/ 	.byte	0x04, 0x17
        /*001a*/ 	.short	(.L_185 - .L_184)
.L_184:
        /*001c*/ 	.word	0x00000000
        /*0020*/ 	.short	0x0008
        /*0022*/ 	.short	0x0030
        /*0024*/ 	.byte	0x00, 0xf5, 0x21, 0x00


	//----- nvinfo : EIATTR_KPARAM_INFO
	.align		4
.L_185:
        /*0028*/ 	.byte	0x04, 0x17
        /*002a*/ 	.short	(.L_187 - .L_186)
.L_186:
        /*002c*/ 	.word	0x00000000
        /*0030*/ 	.short	0x0007
        /*0032*/ 	.short	0x0028
        /*0034*/ 	.byte	0x00, 0xf5, 0x21, 0x00


	//----- nvinfo : EIATTR_KPARAM_INFO
	.align		4
.L_187:
        /*0038*/ 	.byte	0x04, 0x17
        /*003a*/ 	.short	(.L_189 - .L_188)
.L_188:
        /*003c*/ 	.word	0x00000000
        /*0040*/ 	.short	0x0006
        /*0042*/ 	.short	0x0020
        /*0044*/ 	.byte	0x00, 0xf5, 0x21, 0x00


	//----- nvinfo : EIATTR_KPARAM_INFO
	.align		4
.L_189:
        /*0048*/ 	.byte	0x04, 0x17
        /*004a*/ 	.short	(.L_191 - .L_190)
.L_190:
        /*004c*/ 	.word	0x00000000
        /*0050*/ 	.short	0x0005
        /*0052*/ 	.short	0x0018
        /*0054*/ 	.byte	0x00, 0xf5, 0x21, 0x00


	//----- nvinfo : EIATTR_KPARAM_INFO
	.align		4
.L_191:
        /*0058*/ 	.byte	0x04, 0x17
        /*005a*/ 	.short	(.L_193 - .L_192)
.L_192:
        /*005c*/ 	.word	0x00000000
        /*0060*/ 	.short	0x0004
        /*0062*/ 	.short	0x0014
        /*0064*/ 	.byte	0x00, 0xf0, 0x11, 0x00


	//----- nvinfo : EIATTR_KPARAM_INFO
	.align		4
.L_193:
        /*0068*/ 	.byte	0x04, 0x17
        /*006a*/ 	.short	(.L_195 - .L_194)
.L_194:
        /*006c*/ 	.word	0x00000000
        /*0070*/ 	.short	0x0003
        /*0072*/ 	.short	0x0010
        /*0074*/ 	.byte	0x00, 0xf0, 0x11, 0x00


	//----- nvinfo : EIATTR_KPARAM_INFO
	.align		4
.L_195:
        /*0078*/ 	.byte	0x04, 0x17
        /*007a*/ 	.short	(.L_197 - .L_196)
.L_196:
        /*007c*/ 	.word	0x00000000
        /*0080*/ 	.short	0x0002
        /*0082*/ 	.short	0x000c
        /*0084*/ 	.byte	0x00, 0xf0, 0x11, 0x00


	//----- nvinfo : EIATTR_KPARAM_INFO
	.align		4
.L_197:
        /*0088*/ 	.byte	0x04, 0x17
        /*008a*/ 	.short	(.L_199 - .L_198)
.L_198:
        /*008c*/ 	.word	0x00000000
        /*0090*/ 	.short	0x0001
        /*0092*/ 	.short	0x0008
        /*0094*/ 	.byte	0x00, 0xf0, 0x11, 0x00


	//----- nvinfo : EIATTR_KPARAM_INFO
	.align		4
.L_199:
        /*0098*/ 	.byte	0x04, 0x17
        /*009a*/ 	.short	(.L_201 - .L_200)
.L_200:
        /*009c*/ 	.word	0x00000000
        /*00a0*/ 	.short	0x0000
        /*00a2*/ 	.short	0x0000
        /*00a4*/ 	.byte	0x00, 0xf5, 0x21, 0x00


	//----- nvinfo : EIATTR_SPARSE_MMA_MASK
	.align		4
.L_201:
        /*00a8*/ 	.byte	0x03, 0x50
        /*00aa*/ 	.short	0x0000


	//----- nvinfo : EIATTR_MAXREG_COUNT
	.align		4
        /*00ac*/ 	.byte	0x03, 0x1b
        /*00ae*/ 	.short	0x00ff


	//----- nvinfo : EIATTR_MERCURY_ISA_VERSION
	.align		4
        /*00b0*/ 	.byte	0x03, 0x5f
        /*00b2*/ 	.short	0x0101


	//----- nvinfo : EIATTR_VRC_CTA_INIT_COUNT
	.align		4
        /*00b4*/ 	.byte	0x02, 0x4a
	.zero		1
	.zero		1


	//----- nvinfo : EIATTR_EXIT_INSTR_OFFSETS
	.align		4
        /*00b8*/ 	.byte	0x04, 0x1c
        /*00ba*/ 	.short	(.L_203 - .L_202)


	//   ....[0]....
.L_202:
        /*00bc*/ 	.word	0x000000d0


	//   ....[1]....
        /*00c0*/ 	.word	0x000002b0


	//----- nvinfo : EIATTR_CBANK_PARAM_SIZE
	.align		4
.L_203:
        /*00c4*/ 	.byte	0x03, 0x19
        /*00c6*/ 	.short	0x0040


	//----- nvinfo : EIATTR_PARAM_CBANK
	.align		4
        /*00c8*/ 	.byte	0x04, 0x0a
        /*00ca*/ 	.short	(.L_205 - .L_204)
	.align		4
.L_204:
        /*00cc*/ 	.word	index@(.nv.constant0._Z30initSignedBoundarySites_kernelIfEvPKT_iiiS0_PiS3_S3_S3_Pb)
        /*00d0*/ 	.short	0x0380
        /*00d2*/ 	.short	0x0040


	//----- nvinfo : EIATTR_SW_WAR
	.align		4
.L_205:
        /*00d4*/ 	.byte	0x04, 0x36
        /*00d6*/ 	.short	(.L_207 - .L_206)
.L_206:
        /*00d8*/ 	.word	0x00000008
.L_207:


//--------------------- .nv.info._Z16initSites_kernelIhEvPKT_iiiS0_S0_PiS3_ --------------------------
	.section	.nv.info._Z16initSites_kernelIhEvPKT_iiiS0_S0_PiS3_,"",@"SHT_CUDA_INFO"
	.sectionflags	@""
	.align	4


	//----- nvinfo : EIATTR_CUDA_API_VERSION
	.align		4
        /*0000*/ 	.byte	0x04, 0x37
        /*0002*/ 	.short	(.L_209 - .L_208)
.L_208:
        /*0004*/ 	.word	0x00000082


	//----- nvinfo : EIATTR_KPARAM_INFO
	.align		4
.L_209:
        /*0008*/ 	.byte	0x04, 0x17
        /*000a*/ 	.short	(.L_211 - .L_210)
.L_210:
        /*000c*/ 	.word	0x00000000
        /*0010*/ 	.short	0x0007
        /*0012*/ 	.short	0x0020
        /*0014*/ 	.byte	0x00, 0xf5, 0x21, 0x00


	//----- nvinfo : EIATTR_KPARAM_INFO
	.align		4
.L_211:
        /*0018*/ 	.byte	0x04, 0x17
        /*001a*/ 	.short	(.L_213 - .L_212)
.L_212:
        /*001c*/ 	.word	0x00000000
        /*0020*/ 	.short	0x0006
        /*0022*/ 	.short	0x0018
        /*0024*/ 	.byte	0x00, 0xf5, 0x21, 0x00


	//----- nvinfo : EIATTR_KPARAM_INFO
	.align		4
.L_213:
        /*0028*/ 	.byte	0x04, 0x17
        /*002a*/ 	.short	(.L_215 - .L_214)
.L_214:
        /*002c*/ 	.word	0x00000000
        /*0030*/ 	.short	0x0005
        /*0032*/ 	.short	0x0015
        /*0034*/ 	.byte	0x00, 0xf0, 0x05, 0x00


	//----- nvinfo : EIATTR_KPARAM_INFO
	.align		4
.L_215:
        /*0038*/ 	.byte	0x04, 0x17
        /*003a*/ 	.short	(.L_217 - .L_216)
.L_216:
        /*003c*/ 	.word	0x00000000
        /*0040*/ 	.short	0x0004
        /*0042*/ 	.short	0x0014
        /*0044*/ 	.byte	0x00, 0xf0, 0x05, 0x00


	//----- nvinfo : EIATTR_KPARAM_INFO
	.align		4
.L_217:
        /*0048*/ 	.byte	0x04, 0x17
        /*004a*/ 	.short	(.L_219 - .L_218)
.L_218:
        /*004c*/ 	.word	0x00000000
        /*0050*/ 	.short	0x0003
        /*0052*/ 	.short	0x0010
        /*0054*/ 	.byte	0x00, 0xf0, 0x11, 0x00


	//----- nvinfo : EIATTR_KPARAM_INFO
	.align		4
.L_219:
        /*0058*/ 	.byte	0x04, 0x17
        /*005a*/ 	.short	(.L_221 - .L_220)
.L_220:
        /*005c*/ 	.word	0x00000000
        /*0060*/ 	.short	0x0002
        /*0062*/ 	.short	0x000c
        /*0064*/ 	.byte	0x00, 0xf0, 0x11, 0x00


	//----- nvinfo : EIATTR_KPARAM_INFO
	.align		4
.L_221:
        /*0068*/ 	.byte	0x04, 0x17
        /*006a*/ 	.short	(.L_223 - .L_222)
.L_222:
        /*006c*/ 	.word	0x00000000
        /*0070*/ 	.short	0x0001
        /*0072*/ 	.short	0x0008
        /*0074*/ 	.byte	0x00, 0xf0, 0x11, 0x00


	//----- nvinfo : EIATTR_KPARAM_INFO
	.align		4
.L_223:
        /*0078*/ 	.byte	0x04, 0x17
        /*007a*/ 	.short	(.L_225 - .L_224)
.L_224:
        /*007c*/ 	.word	0x00000000
        /*0080*/ 	.short	0x0000
        /*0082*/ 	.short	0x0000
        /*0084*/ 	.byte	0x00, 0xf5, 0x21, 0x00


	//----- nvinfo : EIATTR_SPARSE_MMA_MASK
	.align		4
.L_225:
        /*0088*/ 	.byte	0x03, 0x50
        /*008a*/ 	.short	0x0000


	//----- nvinfo : EIATTR_MAXREG_COUNT
	.align		4
        /*008c*/ 	.byte	0x03, 0x1b
        /*008e*/ 	.short	0x00ff


	//----- nvinfo : EIATTR_MERCURY_ISA_VERSION
	.align		4
        /*0090*/ 	.byte	0x03, 0x5f
        /*0092*/ 	.short	0x0101


	//----- nvinfo : EIATTR_VRC_CTA_INIT_COUNT
	.align		4
        /*0094*/ 	.byte	0x02, 0x4a
	.zero		1
	.zero		1


	//----- nvinfo : EIATTR_EXIT_INSTR_OFFSETS
	.align		4
        /*0098*/ 	.byte	0x04, 0x1c
        /*009a*/ 	.short	(.L_227 - .L_226)


	//   ....[0]....
.L_226:
        /*009c*/ 	.word	0x000000d0


	//   ....[1]....
        /*00a0*/ 	.word	0x00000220


	//   ....[2]....
        /*00a4*/ 	.word	0x000002a0


	//----- nvinfo : EIATTR_CBANK_PARAM_SIZE
	.align		4
.L_227:
        /*00a8*/ 	.byte	0x03, 0x19
        /*00aa*/ 	.short	0x0028


	//----- nvinfo : EIATTR_PARAM_CBANK
	.align		4
        /*00ac*/ 	.byte	0x04, 0x0a
        /*00ae*/ 	.short	(.L_229 - .L_228)
	.align		4
.L_228:
        /*00b0*/ 	.word	index@(.nv.constant0._Z16initSites_kernelIhEvPKT_iiiS0_S0_PiS3_)
        /*00b4*/ 	.short	0x0380
        /*00b6*/ 	.short	0x0028


	//----- nvinfo : EIATTR_SW_WAR
	.align		4
.L_229:
        /*00b8*/ 	.byte	0x04, 0x36
        /*00ba*/ 	.short	(.L_231 - .L_230)
.L_230:
        /*00bc*/ 	.word	0x00000008
.L_231:


//--------------------- .nv.info._Z27mergeSignedDistances_kernelPKiS0_S0_S0_PKbiiddPdi --------------------------
	.section	.nv.info._Z27mergeSignedDistances_kernelPKiS0_S0_S0_PKbiiddPdi,"",@"SHT_CUDA_INFO"
	.sectionflags	@""
	.align	4


	//----- nvinfo : EIATTR_CUDA_API_VERSION
	.align		4
        /*0000*/ 	.byte	0x04, 0x37
        /*0002*/ 	.short	(.L_233 - .L_232)
.L_232:
        /*0004*/ 	.word	0x00000082


	//----- nvinfo : EIATTR_KPARAM_INFO
	.align		4
.L_233:
        /*0008*/ 	.byte	0x04, 0x17
        /*000a*/ 	.short	(.L_235 - .L_234)
.L_234:
        /*000c*/ 	.word	0x00000000
        /*0010*/ 	.short	0x000a
        /*0012*/ 	.short	0x0048
        /*0014*/ 	.byte	0x00, 0xf0, 0x11, 0x00


	//----- nvinfo : EIATTR_KPARAM_INFO
	.align		4
.L_235:
        /*0018*/ 	.byte	0x04, 0x17
        /*001a*/ 	.short	(.L_237 - .L_236)
.L_236:
        /*001c*/ 	.word	0x00000000
        /*0020*/ 	.short	0x0009
        /*0022*/ 	.short	0x0040
        /*0024*/ 	.byte	0x00, 0xf5, 0x21, 0x00


	//----- nvinfo : EIATTR_KPARAM_INFO
	.align		4
.L_237:
        /*0028*/ 	.byte	0x04, 0x17
        /*002a*/ 	.short	(.L_239 - .L_238)
.L_238:
        /*002c*/ 	.word	0x00000000
        /*0030*/ 	.short	0x0008
        /*0032*/ 	.short	0x0038
        /*0034*/ 	.byte	0x00, 0xf0, 0x21, 0x00


	//----- nvinfo : EIATTR_KPARAM_INFO
	.align		4
.L_239:
        /*0038*/ 	.byte	0x04, 0x17
        /*003a*/ 	.short	(.L_241 - .L_240)
.L_240:
        /*003c*/ 	.word	0x00000000
        /*0040*/ 	.short	0x0007
        /*0042*/ 	.short	0x0030
        /*0044*/ 	.byte	0x00, 0xf0, 0x21, 0x00


	//----- nvinfo : EIATTR_KPARAM_INFO
	.align		4
.L_241:
        /*0048*/ 	.byte	0x04, 0x17
        /*004a*/ 	.short	(.L_243 - .L_242)
.L_242:
        /*004c*/ 	.word	0x00000000
        /*0050*/ 	.short	0x0006
        /*0052*/ 	.short	0x002c
        /*0054*/ 	.byte	0x00, 0xf0, 0x11, 0x00


	//----- nvinfo : EIATTR_KPARAM_INFO
	.align		4
.L_243:
        /*0058*/ 	.byte	0x04, 0x17
        /*005a*/ 	.short	(.L_245 - .L_244)
.L_244:
        /*005c*/ 	.word	0x00000000
        /*0060*/ 	.short	0x0005
        /*0062*/ 	.short	0x0028
        /*0064*/ 	.byte	0x00, 0xf0, 0x11, 0x00


	//----- nvinfo : EIATTR_KPARAM_INFO
	.align		4
.L_245:
        /*0068*/ 	.byte	0x04, 0x17
        /*006a*/ 	.short	(.L_247 - .L_246)
.L_246:
        /*006c*/ 	.word	0x00000000
        /*0070*/ 	.short	0x0004
        /*0072*/ 	.short	0x0020
        /*0074*/ 	.byte	0x00, 0xf5, 0x21, 0x00


	//----- nvinfo : EIATTR_KPARAM_INFO
	.align		4
.L_247:
        /*0078*/ 	.byte	0x04, 0x17
        /*007a*/ 	.short	(.L_249 - .L_248)
.L_248:
        /*007c*/ 	.word	0x00000000
        /*0080*/ 	.short	0x0003
        /*0082*/ 	.short	0x0018
        /*0084*/ 	.byte	0x00, 0xf5, 0x21, 0x00


	//----- nvinfo : EIATTR_KPARAM_INFO
	.align		4
.L_249:
        /*0088*/ 	.byte	0x04, 0x17
        /*008a*/ 	.short	(.L_251 - .L_250)
.L_250:
        /*008c*/ 	.word	0x00000000
        /*0090*/ 	.short	0x0002
        /*0092*/ 	.short	0x0010
        /*0094*/ 	.byte	0x00, 0xf5, 0x21, 0x00


	//----- nvinfo : EIATTR_KPARAM_INFO
	.align		4
.L_251:
        /*0098*/ 	.byte	0x04, 0x17
        /*009a*/ 	.short	(.L_253 - .L_252)
.L_252:
        /*009c*/ 	.word	0x00000000
        /*00a0*/ 	.short	0x0001
        /*00a2*/ 	.short	0x0008
        /*00a4*/ 	.byte	0x00, 0xf5, 0x21, 0x00


	//----- nvinfo : EIATTR_KPARAM_INFO
	.align		4
.L_253:
        /*00a8*/ 	.byte	0x04, 0x17
        /*00aa*/ 	.short	(.L_255 - .L_254)
.L_254:
        /*00ac*/ 	.word	0x00000000
        /*00b0*/ 	.short	0x0000
        /*00b2*/ 	.short	0x0000
        /*00b4*/ 	.byte	0x00, 0xf5, 0x21, 0x00


	//----- nvinfo : EIATTR_SPARSE_MMA_MASK
	.align		4
.L_255:
        /*00b8*/ 	.byte	0x03, 0x50
        /*00ba*/ 	.short	0x0000


	//----- nvinfo : EIATTR_MAXREG_COUNT
	.align		4
        /*00bc*/ 	.byte	0x03, 0x1b
        /*00be*/ 	.short	0x00ff


	//----- nvinfo : EIATTR_MERCURY_ISA_VERSION
	.align		4
        /*00c0*/ 	.byte	0x03, 0x5f
        /*00c2*/ 	.short	0x0101


	//----- nvinfo : EIATTR_VRC_CTA_INIT_COUNT
	.align		4
        /*00c4*/ 	.byte	0x02, 0x4a
	.zero		1
	.zero		1


	//----- nvinfo : EIATTR_EXIT_INSTR_OFFSETS
	.align		4
        /*00c8*/ 	.byte	0x04, 0x1c
        /*00ca*/ 	.short	(.L_257 - .L_256)


	//   ....[0]....
.L_256:
        /*00cc*/ 	.word	0x000000c0


	//   ....[1]....
        /*00d0*/ 	.word	0x00000740


	//   ....[2]....
        /*00d4*/ 	.word	0x00000780


	//----- nvinfo : EIATTR_CRS_STACK_SIZE
	.align		4
.L_257:
        /*00d8*/ 	.byte	0x04, 0x1e
        /*00da*/ 	.short	(.L_259 - .L_258)
.L_258:
        /*00dc*/ 	.word	0x00000000


	//----- nvinfo : EIATTR_CBANK_PARAM_SIZE
	.align		4
.L_259:
        /*00e0*/ 	.byte	0x03, 0x19
        /*00e2*/ 	.short	0x004c


	//----- nvinfo : EIATTR_PARAM_CBANK
	.align		4
        /*00e4*/ 	.byte	0x04, 0x0a
        /*00e6*/ 	.short	(.L_261 - .L_260)
	.align		4
.L_260:
        /*00e8*/ 	.word	index@(.nv.constant0._Z27mergeSignedDistances_kernelPKiS0_S0_S0_PKbiiddPdi)
        /*00ec*/ 	.short	0x0380
        /*00ee*/ 	.short	0x004c


	//----- nvinfo : EIATTR_SW_WAR
	.align		4
.L_261:
        /*00f0*/ 	.byte	0x04, 0x36
        /*00f2*/ 	.short	(.L_263 - .L_262)
.L_262:
        /*00f4*/ 	.word	0x00000008
.L_263:


//--------------------- .nv.info._Z40computeRelativeManhattanDistances_kernelPKiS0_iiPsi --------------------------
	.section	.nv.info._Z40computeRelativeManhattanDistances_kernelPKiS0_iiPsi,"",@"SHT_CUDA_INFO"
	.sectionflags	@""
	.align	4


	//----- nvinfo : EIATTR_CUDA_API_VERSION
	.align		4
        /*0000*/ 	.byte	0x04, 0x37
        /*0002*/ 	.short	(.L_265 - .L_264)
.L_264:
        /*0004*/ 	.word	0x00000082


	//----- nvinfo : EIATTR_KPARAM_INFO
	.align		4
.L_265:
        /*0008*/ 	.byte	0x04, 0x17
        /*000a*/ 	.short	(.L_267 - .L_266)
.L_266:
        /*000c*/ 	.word	0x00000000
        /*0010*/ 	.short	0x0005
        /*0012*/ 	.short	0x0020
        /*0014*/ 	.byte	0x00, 0xf0, 0x11, 0x00


	//----- nvinfo : EIATTR_KPARAM_INFO
	.align		4
.L_267:
        /*0018*/ 	.byte	0x04, 0x17
        /*001a*/ 	.short	(.L_269 - .L_268)
.L_268:
        /*001c*/ 	.word	0x00000000
        /*0020*/ 	.short	0x0004
        /*0022*/ 	.short	0x0018
        /*0024*/ 	.byte	0x00, 0xf5, 0x21, 0x00


	//----- nvinfo : EIATTR_KPARAM_INFO
	.align		4
.L_269:
        /*0028*/ 	.byte	0x04, 0x17
        /*002a*/ 	.short	(.L_271 - .L_270)
.L_270:
        /*002c*/ 	.word	0x00000000
        /*0030*/ 	.short	0x0003
        /*0032*/ 	.short	0x0014
        /*0034*/ 	.byte	0x00, 0xf0, 0x11, 0x00


	//----- nvinfo : EIATTR_KPARAM_INFO
	.align		4
.L_271:
        /*0038*/ 	.byte	0x04, 0x17
        /*003a*/ 	.short	(.L_273 - .L_272)
.L_272:
        /*003c*/ 	.word	0x00000000
        /*0040*/ 	.short	0x0002
        /*0042*/ 	.short	0x0010
        /*0044*/ 	.byte	0x00, 0xf0, 0x11, 0x00


	//----- nvinfo : EIATTR_KPARAM_INFO
	.align		4
.L_273:
        /*0048*/ 	.byte	0x04, 0x17
        /*004a*/ 	.short	(.L_275 - .L_274)
.L_274:
        /*004c*/ 	.word	0x00000000
        /*0050*/ 	.short	0x0001
        /*0052*/ 	.short	0x0008
        /*0054*/ 	.byte	0x00, 0xf5, 0x21, 0x00


	//----- nvinfo : EIATTR_KPARAM_INFO
	.align		4
.L_275:
        /*0058*/ 	.byte	0x04, 0x17
        /*005a*/ 	.short	(.L_277 - .L_276)
.L_276:
        /*005c*/ 	.word	0x00000000
        /*0060*/ 	.short	0x0000
        /*0062*/ 	.short	0x0000
        /*0064*/ 	.byte	0x00, 0xf5, 0x21, 0x00


	//----- nvinfo : EIATTR_SPARSE_MMA_MASK
	.align		4
.L_277:
        /*0068*/ 	.byte	0x03, 0x50
        /*006a*/ 	.short	0x0000


	//----- nvinfo : EIATTR_MAXREG_COUNT
	.align		4
        /*006c*/ 	.byte	0x03, 0x1b
        /*006e*/ 	.short	0x00ff


	//----- nvinfo : EIATTR_MERCURY_ISA_VERSION
	.align		4
        /*0070*/ 	.byte	0x03, 0x5f
        /*0072*/ 	.short	0x0101


	//----- nvinfo : EIATTR_VRC_CTA_INIT_COUNT
	.align		4
        /*0074*/ 	.byte	0x02, 0x4a
	.zero		1
	.zero		1


	//----- nvinfo : EIATTR_EXIT_INSTR_OFFSETS
	.align		4
        /*0078*/ 	.byte	0x04, 0x1c
        /*007a*/ 	.short	(.L_279 - .L_278)


	//   ....[0]....
.L_278:
        /*007c*/ 	.word	0x000000c0


	//   ....[1]....
        /*0080*/ 	.word	0x000001f0


	//   ....[2]....
        /*0084*/ 	.word	0x00000270


	//----- nvinfo : EIATTR_CBANK_PARAM_SIZE
	.align		4
.L_279:
        /*0088*/ 	.byte	0x03, 0x19
        /*008a*/ 	.short	0x0024


	//----- nvinfo : EIATTR_PARAM_CBANK
	.align		4
        /*008c*/ 	.byte	0x04, 0x0a
        /*008e*/ 	.short	(.L_281 - .L_280)
	.align		4
.L_280:
        /*0090*/ 	.word	index@(.nv.constant0._Z40computeRelativeManhattanDistances_kernelPKiS0_iiPsi)
        /*0094*/ 	.short	0x0380
        /*0096*/ 	.short	0x0024


	//----- nvinfo : EIATTR_SW_WAR
	.align		4
.L_281:
        /*0098*/ 	.byte	0x04, 0x36
        /*009a*/ 	.short	(.L_283 - .L_282)
.L_282:
        /*009c*/ 	.word	0x00000008
.L_283:


//--------------------- .nv.info._Z40computeAbsoluteManhattanDistances_kernelPKiS0_iiPti --------------------------
	.section	.nv.info._Z40computeAbsoluteManhattanDistances_kernelPKiS0_iiPti,"",@"SHT_CUDA_INFO"
	.sectionflags	@""
	.align	4


	//----- nvinfo : EIATTR_CUDA_API_VERSION
	.align		4
        /*0000*/ 	.byte	0x04, 0x37
        /*0002*/ 	.short	(.L_285 - .L_284)
.L_284:
        /*0004*/ 	.word	0x00000082


	//----- nvinfo : EIATTR_KPARAM_INFO
	.align		4
.L_285:
        /*0008*/ 	.byte	0x04, 0x17
        /*000a*/ 	.short	(.L_287 - .L_286)
.L_286:
        /*000c*/ 	.word	0x00000000
        /*0010*/ 	.short	0x0005
        /*0012*/ 	.short	0x0020
        /*0014*/ 	.byte	0x00, 0xf0, 0x11, 0x00


	//----- nvinfo : EIATTR_KPARAM_INFO
	.align		4
.L_287:
        /*0018*/ 	.byte	0x04, 0x17
        /*001a*/ 	.short	(.L_289 - .L_288)
.L_288:
        /*001c*/ 	.word	0x00000000
        /*0020*/ 	.short	0x0004
        /*0022*/ 	.short	0x0018
        /*0024*/ 	.byte	0x00, 0xf5, 0x21, 0x00


	//----- nvinfo : EIATTR_KPARAM_INFO
	.align		4
.L_289:
        /*0028*/ 	.byte	0x04, 0x17
        /*002a*/ 	.short	(.L_291 - .L_290)
.L_290:
        /*002c*/ 	.word	0x00000000
        /*0030*/ 	.short	0x0003
        /*0032*/ 	.short	0x0014
        /*0034*/ 	.byte	0x00, 0xf0, 0x11, 0x00


	//----- nvinfo : EIATTR_KPARAM_INFO
	.align		4
.L_291:
        /*0038*/ 	.byte	0x04, 0x17
        /*003a*/ 	.short	(.L_293 - .L_292)
.L_292:
        /*003c*/ 	.word	0x00000000
        /*0040*/ 	.short	0x0002
        /*0042*/ 	.short	0x0010
        /*0044*/ 	.byte	0x00, 0xf0, 0x11, 0x00


	//----- nvinfo : EIATTR_KPARAM_INFO
	.align		4
.L_293:
        /*0048*/ 	.byte	0x04, 0x17
        /*004a*/ 	.short	(.L_295 - .L_294)
.L_294:
        /*004c*/ 	.word	0x00000000
        /*0050*/ 	.short	0x0001
        /*0052*/ 	.short	0x0008
        /*0054*/ 	.byte	0x00, 0xf5, 0x21, 0x00


	//----- nvinfo : EIATTR_KPARAM_INFO
	.align		4
.L_295:
        /*0058*/ 	.byte	0x04, 0x17
        /*005a*/ 	.short	(.L_297 - .L_296)
.L_296:
        /*005c*/ 	.word	0x00000000
        /*0060*/ 	.short	0x0000
        /*0062*/ 	.short	0x0000
        /*0064*/ 	.byte	0x00, 0xf5, 0x21, 0x00


	//----- nvinfo : EIATTR_SPARSE_MMA_MASK
	.align		4
.L_297:
        /*0068*/ 	.byte	0x03, 0x50
        /*006a*/ 	.short	0x0000


	//----- nvinfo : EIATTR_MAXREG_COUNT
	.align		4
        /*006c*/ 	.byte	0x03, 0x1b
        /*006e*/ 	.short	0x00ff


	//----- nvinfo : EIATTR_MERCURY_ISA_VERSION
	.align		4
        /*0070*/ 	.byte	0x03, 0x5f
        /*0072*/ 	.short	0x0101


	//----- nvinfo : EIATTR_VRC_CTA_INIT_COUNT
	.align		4
        /*0074*/ 	.byte	0x02, 0x4a
	.zero		1
	.zero		1


	//----- nvinfo : EIATTR_EXIT_INSTR_OFFSETS
	.align		4
        /*0078*/ 	.byte	0x04, 0x1c
        /*007a*/ 	.short	(.L_299 - .L_298)


	//   ....[0]....
.L_298:
        /*007c*/ 	.word	0x000000c0


	//   ....[1]....
        /*0080*/ 	.word	0x000001f0


	//   ....[2]....
        /*0084*/ 	.word	0x000002a0


	//----- nvinfo : EIATTR_CBANK_PARAM_SIZE
	.align		4
.L_299:
        /*0088*/ 	.byte	0x03, 0x19
        /*008a*/ 	.short	0x0024


	//----- nvinfo : EIATTR_PARAM_CBANK
	.align		4
        /*008c*/ 	.byte	0x04, 0x0a
        /*008e*/ 	.short	(.L_301 - .L_300)
	.align		4
.L_300:
        /*0090*/ 	.word	index@(.nv.constant0._Z40computeAbsoluteManhattanDistances_kernelPKiS0_iiPti)
        /*0094*/ 	.short	0x0380
        /*0096*/ 	.short	0x0024


	//----- nvinfo : EIATTR_SW_WAR
	.align		4
.L_301:
        /*0098*/ 	.byte	0x04, 0x36
        /*009a*/ 	.short	(.L_303 - .L_302)
.L_302:
        /*009c*/ 	.word	0x00000008
.L_303:


//--------------------- .nv.info._Z21computeVoronoi_kernelPKiS0_iiPsi --------------------------
	.section	.nv.info._Z21computeVoronoi_kernelPKiS0_iiPsi,"",@"SHT_CUDA_INFO"
	.sectionflags	@""
	.align	4


	//----- nvinfo : EIATTR_CUDA_API_VERSION
	.align		4
        /*0000*/ 	.byte	0x04, 0x37
        /*0002*/ 	.short	(.L_305 - .L_304)
.L_304:
        /*0004*/ 	.word	0x00000082


	//----- nvinfo : EIATTR_KPARAM_INFO
	.align		4
.L_305:
        /*0008*/ 	.byte	0x04, 0x17
        /*000a*/ 	.short	(.L_307 - .L_306)
.L_306:
        /*000c*/ 	.word	0x00000000
        /*0010*/ 	.short	0x0005
        /*0012*/ 	.short	0x0020
        /*0014*/ 	.byte	0x00, 0xf0, 0x11, 0x00


	//----- nvinfo : EIATTR_KPARAM_INFO
	.align		4
.L_307:
        /*0018*/ 	.byte	0x04, 0x17
        /*001a*/ 	.short	(.L_309 - .L_308)
.L_308:
        /*001c*/ 	.word	0x00000000
        /*0020*/ 	.short	0x0004
        /*0022*/ 	.short	0x0018
        /*0024*/ 	.byte	0x00, 0xf5, 0x21, 0x00


	//----- nvinfo : EIATTR_KPARAM_INFO
	.align		4
.L_309:
        /*0028*/ 	.byte	0x04, 0x17
        /*002a*/ 	.short	(.L_311 - .L_310)
.L_310:
        /*002c*/ 	.word	0x00000000
        /*0030*/ 	.short	0x0003
        /*0032*/ 	.short	0x0014
        /*0034*/ 	.byte	0x00, 0xf0, 0x11, 0x00


	//----- nvinfo : EIATTR_KPARAM_INFO
	.align		4
.L_311:
        /*0038*/ 	.byte	0x04, 0x17
        /*003a*/ 	.short	(.L_313 - .L_312)
.L_312:
        /*003c*/ 	.word	0x00000000
        /*0040*/ 	.short	0x0002
        /*0042*/ 	.short	0x0010
        /*0044*/ 	.byte	0x00, 0xf0, 0x11, 0x00


	//----- nvinfo : EIATTR_KPARAM_INFO
	.align		4
.L_313:
        /*0048*/ 	.byte	0x04, 0x17
        /*004a*/ 	.short	(.L_315 - .L_314)
.L_314:
        /*004c*/ 	.word	0x00000000
        /*0050*/ 	.short	0x0001
        /*0052*/ 	.short	0x0008
        /*0054*/ 	.byte	0x00, 0xf5, 0x21, 0x00


	//----- nvinfo : EIATTR_KPARAM_INFO
	.align		4
.L_315:
        /*0058*/ 	.byte	0x04, 0x17
        /*005a*/ 	.short	(.L_317 - .L_316)
.L_316:
        /*005c*/ 	.word	0x00000000
        /*0060*/ 	.short	0x0000
        /*0062*/ 	.short	0x0000
        /*0064*/ 	.byte	0x00, 0xf5, 0x21, 0x00


	//----- nvinfo : EIATTR_SPARSE_MMA_MASK
	.align		4
.L_317:
        /*0068*/ 	.byte	0x03, 0x50
        /*006a*/ 	.short	0x0000


	//----- nvinfo : EIATTR_MAXREG_COUNT
	.align		4
        /*006c*/ 	.byte	0x03, 0x1b
        /*006e*/ 	.short	0x00ff


	//----- nvinfo : EIATTR_MERCURY_ISA_VERSION
	.align		4
        /*0070*/ 	.byte	0x03, 0x5f
        /*0072*/ 	.short	0x0101


	//----- nvinfo : EIATTR_VRC_CTA_INIT_COUNT
	.align		4
        /*0074*/ 	.byte	0x02, 0x4a
	.zero		1
	.zero		1


	//----- nvinfo : EIATTR_EXIT_INSTR_OFFSETS
	.align		4
        /*0078*/ 	.byte	0x04, 0x1c
        /*007a*/ 	.short	(.L_319 - .L_318)


	//   ....[0]....
.L_318:
        /*007c*/ 	.word	0x000000c0


	//   ....[1]....
        /*0080*/ 	.word	0x000001f0


	//   ....[2]....
        /*0084*/ 	.word	0x00000250


	//----- nvinfo : EIATTR_CBANK_PARAM_SIZE
	.align		4
.L_319:
        /*0088*/ 	.byte	0x03, 0x19
        /*008a*/ 	.short	0x0024


	//----- nvinfo : EIATTR_PARAM_CBANK
	.align		4
        /*008c*/ 	.byte	0x04, 0x0a
        /*008e*/ 	.short	(.L_321 - .L_320)
	.align		4
.L_320:
        /*0090*/ 	.word	index@(.nv.constant0._Z21computeVoronoi_kernelPKiS0_iiPsi)
        /*0094*/ 	.short	0x0380
        /*0096*/ 	.short	0x0024


	//----- nvinfo : EIATTR_SW_WAR
	.align		4
.L_321:
        /*0098*/ 	.byte	0x04, 0x36
        /*009a*/ 	.short	(.L_323 - .L_322)
.L_322:
        /*009c*/ 	.word	0x00000008
.L_323:


//--------------------- .nv.info._Z34computeDistanceTransform64f_kernelPKiS0_iiPdi --------------------------
	.section	.nv.info._Z34computeDistanceTransform64f_kernelPKiS0_iiPdi,"",@"SHT_CUDA_INFO"
	.sectionflags	@""
	.align	4


	//----- nvinfo : EIATTR_CUDA_API_VERSION
	.align		4
        /*0000*/ 	.byte	0x04, 0x37
        /*0002*/ 	.short	(.L_325 - .L_324)
.L_324:
        /*0004*/ 	.word	0x00000082


	//----- nvinfo : EIATTR_KPARAM_INFO
	.align		4
.L_325:
        /*0008*/ 	.byte	0x04, 0x17
        /*000a*/ 	.short	(.L_327 - .L_326)
.L_326:
        /*000c*/ 	.word	0x00000000
        /*0010*/ 	.short	0x0005
        /*0012*/ 	.short	0x0020
        /*0014*/ 	.byte	0x00, 0xf0, 0x11, 0x00


	//----- nvinfo : EIATTR_KPARAM_INFO
	.align		4
.L_327:
        /*0018*/ 	.byte	0x04, 0x17
        /*001a*/ 	.short	(.L_329 - .L_328)
.L_328:
        /*001c*/ 	.word	0x00000000
        /*0020*/ 	.short	0x0004
        /*0022*/ 	.short	0x0018
        /*0024*/ 	.byte	0x00, 0xf5, 0x21, 0x00


	//----- nvinfo : EIATTR_KPARAM_INFO
	.align		4
.L_329:
        /*0028*/ 	.byte	0x04, 0x17
        /*002a*/ 	.short	(.L_331 - .L_330)
.L_330:
        /*002c*/ 	.word	0x00000000
        /*0030*/ 	.short	0x0003
        /*0032*/ 	.short	0x0014
        /*0034*/ 	.byte	0x00, 0xf0, 0x11, 0x00


	//----- nvinfo : EIATTR_KPARAM_INFO
	.align		4
.L_331:
        /*0038*/ 	.byte	0x04, 0x17
        /*003a*/ 	.short	(.L_333 - .L_332)
.L_332:
        /*003c*/ 	.word	0x00000000
        /*0040*/ 	.short	0x0002
        /*0042*/ 	.short	0x0010
        /*0044*/ 	.byte	0x00, 0xf0, 0x11, 0x00


	//----- nvinfo : EIATTR_KPARAM_INFO
	.align		4
.L_333:
        /*0048*/ 	.byte	0x04, 0x17
        /*004a*/ 	.short	(.L_335 - .L_334)
.L_334:
        /*004c*/ 	.word	0x00000000
        /*0050*/ 	.short	0x0001
        /*0052*/ 	.short	0x0008
        /*0054*/ 	.byte	0x00, 0xf5, 0x21, 0x00


	//----- nvinfo : EIATTR_KPARAM_INFO
	.align		4
.L_335:
        /*0058*/ 	.byte	0x04, 0x17
        /*005a*/ 	.short	(.L_337 - .L_336)
.L_336:
        /*005c*/ 	.word	0x00000000
        /*0060*/ 	.short	0x0000
        /*0062*/ 	.short	0x0000
        /*0064*/ 	.byte	0x00, 0xf5, 0x21, 0x00


	//----- nvinfo : EIATTR_SPARSE_MMA_MASK
	.align		4
.L_337:
        /*0068*/ 	.byte	0x03, 0x50
        /*006a*/ 	.short	0x0000


	//----- nvinfo : EIATTR_MAXREG_COUNT
	.align		4
        /*006c*/ 	.byte	0x03, 0x1b
        /*006e*/ 	.short	0x00ff


	//----- nvinfo : EIATTR_MERCURY_ISA_VERSION
	.align		4
        /*0070*/ 	.byte	0x03, 0x5f
        /*0072*/ 	.short	0x0101


	//----- nvinfo : EIATTR_VRC_CTA_INIT_COUNT
	.align		4
        /*0074*/ 	.byte	0x02, 0x4a
	.zero		1
	.zero		1


	//----- nvinfo : EIATTR_EXIT_INSTR_OFFSETS
	.align		4
        /*0078*/ 	.byte	0x04, 0x1c
        /*007a*/ 	.short	(.L_339 - .L_338)


	//   ....[0]....
.L_338:
        /*007c*/ 	.word	0x000000c0


	//   ....[1]....
        /*0080*/ 	.word	0x000001e0


	//   ....[2]....
        /*0084*/ 	.word	0x000003c0


	//----- nvinfo : EIATTR_CRS_STACK_SIZE
	.align		4
.L_339:
        /*0088*/ 	.byte	0x04, 0x1e
        /*008a*/ 	.short	(.L_341 - .L_340)
.L_340:
        /*008c*/ 	.word	0x00000000


	//----- nvinfo : EIATTR_CBANK_PARAM_SIZE
	.align		4
.L_341:
        /*0090*/ 	.byte	0x03, 0x19
        /*0092*/ 	.short	0x0024


	//----- nvinfo : EIATTR_PARAM_CBANK
	.align		4
        /*0094*/ 	.byte	0x04, 0x0a
        /*0096*/ 	.short	(.L_343 - .L_342)
	.align		4
.L_342:
        /*0098*/ 	.word	index@(.nv.constant0._Z34computeDistanceTransform64f_kernelPKiS0_iiPdi)
        /*009c*/ 	.short	0x0380
        /*009e*/ 	.short	0x0024


	//----- nvinfo : EIATTR_SW_WAR
	.align		4
.L_343:
        /*00a0*/ 	.byte	0x04, 0x36
        /*00a2*/ 	.short	(.L_345 - .L_344)
.L_344:
        /*00a4*/ 	.word	0x00000008
.L_345:


//--------------------- .nv.info._Z34computeDistanceTransform32f_kernelPKiS0_iiPfi --------------------------
	.section	.nv.info._Z34computeDistanceTransform32f_kernelPKiS0_iiPfi,"",@"SHT_CUDA_INFO"
	.sectionflags	@""
	.align	4


	//----- nvinfo : EIATTR_CUDA_API_VERSION
	.align		4
        /*0000*/ 	.byte	0x04, 0x37
        /*0002*/ 	.short	(.L_347 - .L_346)
.L_346:
        /*0004*/ 	.word	0x00000082


	//----- nvinfo : EIATTR_KPARAM_INFO
	.align		4
.L_347:
        /*0008*/ 	.byte	0x04, 0x17
        /*000a*/ 	.short	(.L_349 - .L_348)
.L_348:
        /*000c*/ 	.word	0x00000000
        /*0010*/ 	.short	0x0005
        /*0012*/ 	.short	0x0020
        /*0014*/ 	.byte	0x00, 0xf0, 0x11, 0x00


	//----- nvinfo : EIATTR_KPARAM_INFO
	.align		4
.L_349:
        /*0018*/ 	.byte	0x04, 0x17
        /*001a*/ 	.short	(.L_351 - .L_350)
.L_350:
        /*001c*/ 	.word	0x00000000
        /*0020*/ 	.short	0x0004
        /*0022*/ 	.short	0x0018
        /*0024*/ 	.byte	0x00, 0xf5, 0x21, 0x00


	//----- nvinfo : EIATTR_KPARAM_INFO
	.align		4
.L_351:
        /*0028*/ 	.byte	0x04, 0x17
        /*002a*/ 	.short	(.L_353 - .L_352)
.L_352:
        /*002c*/ 	.word	0x00000000
        /*0030*/ 	.short	0x0003
        /*0032*/ 	.short	0x0014
        /*0034*/ 	.byte	0x00, 0xf0, 0x11, 0x00


	//----- nvinfo : EIATTR_KPARAM_INFO
	.align		4
.L_353:
        /*0038*/ 	.byte	0x04, 0x17
        /*003a*/ 	.short	(.L_355 - .L_354)
.L_354:
        /*003c*/ 	.word	0x00000000
        /*0040*/ 	.short	0x0002
        /*0042*/ 	.short	0x0010
        /*0044*/ 	.byte	0x00, 0xf0, 0x11, 0x00


	//----- nvinfo : EIATTR_KPARAM_INFO
	.align		4
.L_355:
        /*0048*/ 	.byte	0x04, 0x17
        /*004a*/ 	.short	(.L_357 - .L_356)
.L_356:
        /*004c*/ 	.word	0x00000000
        /*0050*/ 	.short	0x0001
        /*0052*/ 	.short	0x0008
        /*0054*/ 	.byte	0x00, 0xf5, 0x21, 0x00


	//----- nvinfo : EIATTR_KPARAM_INFO
	.align		4
.L_357:
        /*0058*/ 	.byte	0x04, 0x17
        /*005a*/ 	.short	(.L_359 - .L_358)
.L_358:
        /*005c*/ 	.word	0x00000000
        /*0060*/ 	.short	0x0000
        /*0062*/ 	.short	0x0000
        /*0064*/ 	.byte	0x00, 0xf5, 0x21, 0x00


	//----- nvinfo : EIATTR_SPARSE_MMA_MASK
	.align		4
.L_359:
        /*0068*/ 	.byte	0x03, 0x50
        /*006a*/ 	.short	0x0000


	//----- nvinfo : EIATTR_MAXREG_COUNT
	.align		4
        /*006c*/ 	.byte	0x03, 0x1b
        /*006e*/ 	.short	0x00ff


	//----- nvinfo : EIATTR_MERCURY_ISA_VERSION
	.align		4
        /*0070*/ 	.byte	0x03, 0x5f
        /*0072*/ 	.short	0x0101


	//----- nvinfo : EIATTR_VRC_CTA_INIT_COUNT
	.align		4
        /*0074*/ 	.byte	0x02, 0x4a
	.zero		1
	.zero		1


	//----- nvinfo : EIATTR_EXIT_INSTR_OFFSETS
	.align		4
        /*0078*/ 	.byte	0x04, 0x1c
        /*007a*/ 	.short	(.L_361 - .L_360)


	//   ....[0]....
.L_360:
        /*007c*/ 	.word	0x000000c0


	//   ....[1]....
        /*0080*/ 	.word	0x000001d0


	//   ....[2]....
        /*0084*/ 	.word	0x00000350


	//----- nvinfo : EIATTR_CRS_STACK_SIZE
	.align		4
.L_361:
        /*0088*/ 	.byte	0x04, 0x1e
        /*008a*/ 	.short	(.L_363 - .L_362)
.L_362:
        /*008c*/ 	.word	0x00000000


	//----- nvinfo : EIATTR_CBANK_PARAM_SIZE
	.align		4
.L_363:
        /*0090*/ 	.byte	0x03, 0x19
        /*0092*/ 	.short	0x0024


	//----- nvinfo : EIATTR_PARAM_CBANK
	.align		4
        /*0094*/ 	.byte	0x04, 0x0a
        /*0096*/ 	.short	(.L_365 - .L_364)
	.align		4
.L_364:
        /*0098*/ 	.word	index@(.nv.constant0._Z34computeDistanceTransform32f_kernelPKiS0_iiPfi)
        /*009c*/ 	.short	0x0380
        /*009e*/ 	.short	0x0024


	//----- nvinfo : EIATTR_SW_WAR
	.align		4
.L_365:
        /*00a0*/ 	.byte	0x04, 0x36
        /*00a2*/ 	.short	(.L_367 - .L_366)
.L_366:
        /*00a4*/ 	.word	0x00000008
.L_367:


//--------------------- .nv.info._Z34computeDistanceTransform16u_kernelPKiS0_iiPti --------------------------
	.section	.nv.info._Z34computeDistanceTransform16u_kernelPKiS0_iiPti,"",@"SHT_CUDA_INFO"
	.sectionflags	@""
	.align	4


	//----- nvinfo : EIATTR_CUDA_API_VERSION
	.align		4
        /*0000*/ 	.byte	0x04, 0x37
        /*0002*/ 	.short	(.L_369 - .L_368)
.L_368:
        /*0004*/ 	.word	0x00000082


	//----- nvinfo : EIATTR_KPARAM_INFO
	.align		4
.L_369:
        /*0008*/ 	.byte	0x04, 0x17
        /*000a*/ 	.short	(.L_371 - .L_370)
.L_370:
        /*000c*/ 	.word	0x00000000
        /*0010*/ 	.short	0x0005
        /*0012*/ 	.short	0x0020
        /*0014*/ 	.byte	0x00, 0xf0, 0x11, 0x00


	//----- nvinfo : EIATTR_KPARAM_INFO
	.align		4
.L_371:
        /*0018*/ 	.byte	0x04, 0x17
        /*001a*/ 	.short	(.L_373 - .L_372)
.L_372:
        /*001c*/ 	.word	0x00000000
        /*0020*/ 	.short	0x0004
        /*0022*/ 	.short	0x0018
        /*0024*/ 	.byte	0x00, 0xf5, 0x21, 0x00


	//----- nvinfo : EIATTR_KPARAM_INFO
	.align		4
.L_373:
        /*0028*/ 	.byte	0x04, 0x17
        /*002a*/ 	.short	(.L_375 - .L_374)
.L_374:
        /*002c*/ 	.word	0x00000000
        /*0030*/ 	.short	0x0003
        /*0032*/ 	.short	0x0014
        /*0034*/ 	.byte	0x00, 0xf0, 0x11, 0x00


	//----- nvinfo : EIATTR_KPARAM_INFO
	.align		4
.L_375:
        /*0038*/ 	.byte	0x04, 0x17
        /*003a*/ 	.short	(.L_377 - .L_376)
.L_376:
        /*003c*/ 	.word	0x00000000
        /*0040*/ 	.short	0x0002
        /*0042*/ 	.short	0x0010
        /*0044*/ 	.byte	0x00, 0xf0, 0x11, 0x00


	//----- nvinfo : EIATTR_KPARAM_INFO
	.align		4
.L_377:
        /*0048*/ 	.byte	0x04, 0x17
        /*004a*/ 	.short	(.L_379 - .L_378)
.L_378:
        /*004c*/ 	.word	0x00000000
        /*0050*/ 	.short	0x0001
        /*0052*/ 	.short	0x0008
        /*0054*/ 	.byte	0x00, 0xf5, 0x21, 0x00


	//----- nvinfo : EIATTR_KPARAM_INFO
	.align		4
.L_379:
        /*0058*/ 	.byte	0x04, 0x17
        /*005a*/ 	.short	(.L_381 - .L_380)
.L_380:
        /*005c*/ 	.word	0x00000000
        /*0060*/ 	.short	0x0000
        /*0062*/ 	.short	0x0000
        /*0064*/ 	.byte	0x00, 0xf5, 0x21, 0x00


	//----- nvinfo : EIATTR_SPARSE_MMA_MASK
	.align		4
.L_381:
        /*0068*/ 	.byte	0x03, 0x50
        /*006a*/ 	.short	0x0000


	//----- nvinfo : EIATTR_MAXREG_COUNT
	.align		4
        /*006c*/ 	.byte	0x03, 0x1b
        /*006e*/ 	.short	0x00ff


	//----- nvinfo : EIATTR_MERCURY_ISA_VERSION
	.align		4
        /*0070*/ 	.byte	0x03, 0x5f
        /*0072*/ 	.short	0x0101


	//----- nvinfo : EIATTR_VRC_CTA_INIT_COUNT
	.align		4
        /*0074*/ 	.byte	0x02, 0x4a
	.zero		1
	.zero		1


	//----- nvinfo : EIATTR_EXIT_INSTR_OFFSETS
	.align		4
        /*0078*/ 	.byte	0x04, 0x1c
        /*007a*/ 	.short	(.L_383 - .L_382)


	//   ....[0]....
.L_382:
        /*007c*/ 	.word	0x000000c0


	//   ....[1]....
        /*0080*/ 	.word	0x000001d0


	//   ....[2]....
        /*0084*/ 	.word	0x00000370


	//----- nvinfo : EIATTR_CRS_STACK_SIZE
	.align		4
.L_383:
        /*0088*/ 	.byte	0x04, 0x1e
        /*008a*/ 	.short	(.L_385 - .L_384)
.L_384:
        /*008c*/ 	.word	0x00000000


	//----- nvinfo : EIATTR_CBANK_PARAM_SIZE
	.align		4
.L_385:
        /*0090*/ 	.byte	0x03, 0x19
        /*0092*/ 	.short	0x0024


	//----- nvinfo : EIATTR_PARAM_CBANK
	.align		4
        /*0094*/ 	.byte	0x04, 0x0a
        /*0096*/ 	.short	(.L_387 - .L_386)
	.align		4
.L_386:
        /*0098*/ 	.word	index@(.nv.constant0._Z34computeDistanceTransform16u_kernelPKiS0_iiPti)
        /*009c*/ 	.short	0x0380
        /*009e*/ 	.short	0x0024


	//----- nvinfo : EIATTR_SW_WAR
	.align		4
.L_387:
        /*00a0*/ 	.byte	0x04, 0x36
        /*00a2*/ 	.short	(.L_389 - .L_388)
.L_388:
        /*00a4*/ 	.word	0x00000008
.L_389:


//--------------------- .nv.info._Z19rowPropagate_kernelPiS_ii --------------------------
	.section	.nv.info._Z19rowPropagate_kernelPiS_ii,"",@"SHT_CUDA_INFO"
	.sectionflags	@""
	.align	4


	//----- nvinfo : EIATTR_CUDA_API_VERSION
	.align		4
        /*0000*/ 	.byte	0x04, 0x37
        /*0002*/ 	.short	(.L_391 - .L_390)
.L_390:
        /*0004*/ 	.word	0x00000082


	//----- nvinfo : EIATTR_KPARAM_INFO
	.align		4
.L_391:
        /*0008*/ 	.byte	0x04, 0x17
        /*000a*/ 	.short	(.L_393 - .L_392)
.L_392:
        /*000c*/ 	.word	0x00000000
        /*0010*/ 	.short	0x0003
        /*0012*/ 	.short	0x0014
        /*0014*/ 	.byte	0x00, 0xf0, 0x11, 0x00


	//----- nvinfo : EIATTR_KPARAM_INFO
	.align		4
.L_393:
        /*0018*/ 	.byte	0x04, 0x17
        /*001a*/ 	.short	(.L_395 - .L_394)
.L_394:
        /*001c*/ 	.word	0x00000000
        /*0020*/ 	.short	0x0002
        /*0022*/ 	.short	0x0010
        /*0024*/ 	.byte	0x00, 0xf0, 0x11, 0x00


	//----- nvinfo : EIATTR_KPARAM_INFO
	.align		4
.L_395:
        /*0028*/ 	.byte	0x04, 0x17
        /*002a*/ 	.short	(.L_397 - .L_396)
.L_396:
        /*002c*/ 	.word	0x00000000
        /*0030*/ 	.short	0x0001
        /*0032*/ 	.short	0x0008
        /*0034*/ 	.byte	0x00, 0xf5, 0x21, 0x00


	//----- nvinfo : EIATTR_KPARAM_INFO
	.align		4
.L_397:
        /*0038*/ 	.byte	0x04, 0x17
        /*003a*/ 	.short	(.L_399 - .L_398)
.L_398:
        /*003c*/ 	.word	0x00000000
        /*0040*/ 	.short	0x0000
        /*0042*/ 	.short	0x0000
        /*0044*/ 	.byte	0x00, 0xf5, 0x21, 0x00


	//----- nvinfo : EIATTR_SPARSE_MMA_MASK
	.align		4
.L_399:
        /*0048*/ 	.byte	0x03, 0x50
        /*004a*/ 	.short	0x0000


	//----- nvinfo : EIATTR_MAXREG_COUNT
	.align		4
        /*004c*/ 	.byte	0x03, 0x1b
        /*004e*/ 	.short	0x00ff


	//----- nvinfo : EIATTR_MERCURY_ISA_VERSION
	.align		4
        /*0050*/ 	.byte	0x03, 0x5f
        /*0052*/ 	.short	0x0101


	//----- nvinfo : EIATTR_VRC_CTA_INIT_COUNT
	.align		4
        /*0054*/ 	.byte	0x02, 0x4a
	.zero		1
	.zero		1


	//----- nvinfo : EIATTR_EXIT_INSTR_OFFSETS
	.align		4
        /*0058*/ 	.byte	0x04, 0x1c
        /*005a*/ 	.short	(.L_401 - .L_400)


	//   ....[0]....
.L_400:
        /*005c*/ 	.word	0x00000070


	//   ....[1]....
        /*0060*/ 	.word	0x000000a0


	//   ....[2]....
        /*0064*/ 	.word	0x00002020


	//----- nvinfo : EIATTR_CRS_STACK_SIZE
	.align		4
.L_401:
        /*0068*/ 	.byte	0x04, 0x1e
        /*006a*/ 	.short	(.L_403 - .L_402)
.L_402:
        /*006c*/ 	.word	0x00000000


	//----- nvinfo : EIATTR_CBANK_PARAM_SIZE
	.align		4
.L_403:
        /*0070*/ 	.byte	0x03, 0x19
        /*0072*/ 	.short	0x0018


	//----- nvinfo : EIATTR_PARAM_CBANK
	.align		4
        /*0074*/ 	.byte	0x04, 0x0a
        /*0076*/ 	.short	(.L_405 - .L_404)
	.align		4
.L_404:
        /*0078*/ 	.word	index@(.nv.constant0._Z19rowPropagate_kernelPiS_ii)
        /*007c*/ 	.short	0x0380
        /*007e*/ 	.short	0x0018


	//----- nvinfo : EIATTR_SW_WAR
	.align		4
.L_405:
        /*0080*/ 	.byte	0x04, 0x36
        /*0082*/ 	.short	(.L_407 - .L_406)
.L_406:
        /*0084*/ 	.word	0x00000008
.L_407:


//--------------------- .nv.info._Z18columnFlood_kernelPiS_ii --------------------------
	.section	.nv.info._Z18columnFlood_kernelPiS_ii,"",@"SHT_CUDA_INFO"
	.sectionflags	@""
	.align	4


	//----- nvinfo : EIATTR_CUDA_API_VERSION
	.align		4
        /*0000*/ 	.byte	0x04, 0x37
        /*0002*/ 	.short	(.L_409 - .L_408)
.L_408:
        /*0004*/ 	.word	0x00000082


	//----- nvinfo : EIATTR_KPARAM_INFO
	.align		4
.L_409:
        /*0008*/ 	.byte	0x04, 0x17
        /*000a*/ 	.short	(.L_411 - .L_410)
.L_410:
        /*000c*/ 	.word	0x00000000
        /*0010*/ 	.short	0x0003
        /*0012*/ 	.short	0x0014
        /*0014*/ 	.byte	0x00, 0xf0, 0x11, 0x00


	//----- nvinfo : EIATTR_KPARAM_INFO
	.align		4
.L_411:
        /*0018*/ 	.byte	0x04, 0x17
        /*001a*/ 	.short	(.L_413 - .L_412)
.L_412:
        /*001c*/ 	.word	0x00000000
        /*0020*/ 	.short	0x0002
        /*0022*/ 	.short	0x0010
        /*0024*/ 	.byte	0x00, 0xf0, 0x11, 0x00


	//----- nvinfo : EIATTR_KPARAM_INFO
	.align		4
.L_413:
        /*0028*/ 	.byte	0x04, 0x17
        /*002a*/ 	.short	(.L_415 - .L_414)
.L_414:
        /*002c*/ 	.word	0x00000000
        /*0030*/ 	.short	0x0001
        /*0032*/ 	.short	0x0008
        /*0034*/ 	.byte	0x00, 0xf5, 0x21, 0x00


	//----- nvinfo : EIATTR_KPARAM_INFO
	.align		4
.L_415:
        /*0038*/ 	.byte	0x04, 0x17
        /*003a*/ 	.short	(.L_417 - .L_416)
.L_416:
        /*003c*/ 	.word	0x00000000
        /*0040*/ 	.short	0x0000
        /*0042*/ 	.short	0x0000
        /*0044*/ 	.byte	0x00, 0xf5, 0x21, 0x00


	//----- nvinfo : EIATTR_SPARSE_MMA_MASK
	.align		4
.L_417:
        /*0048*/ 	.byte	0x03, 0x50
        /*004a*/ 	.short	0x0000


	//----- nvinfo : EIATTR_MAXREG_COUNT
	.align		4
        /*004c*/ 	.byte	0x03, 0x1b
        /*004e*/ 	.short	0x00ff


	//----- nvinfo : EIATTR_MERCURY_ISA_VERSION
	.align		4
        /*0050*/ 	.byte	0x03, 0x5f
        /*0052*/ 	.short	0x0101


	//----- nvinfo : EIATTR_VRC_CTA_INIT_COUNT
	.align		4
        /*0054*/ 	.byte	0x02, 0x4a
	.zero		1
	.zero		1


	//----- nvinfo : EIATTR_EXIT_INSTR_OFFSETS
	.align		4
        /*0058*/ 	.byte	0x04, 0x1c
        /*005a*/ 	.short	(.L_419 - .L_418)


	//   ....[0]....
.L_418:
        /*005c*/ 	.word	0x000000a0


	//   ....[1]....
        /*0060*/ 	.word	0x00001250


	//   ....[2]....
        /*0064*/ 	.word	0x00001590


	//----- nvinfo : EIATTR_CRS_STACK_SIZE
	.align		4
.L_419:
        /*0068*/ 	.byte	0x04, 0x1e
        /*006a*/ 	.short	(.L_421 - .L_420)
.L_420:
        /*006c*/ 	.word	0x00000000


	//----- nvinfo : EIATTR_CBANK_PARAM_SIZE
	.align		4
.L_421:
        /*0070*/ 	.byte	0x03, 0x19
        /*0072*/ 	.short	0x0018


	//----- nvinfo : EIATTR_PARAM_CBANK
	.align		4
        /*0074*/ 	.byte	0x04, 0x0a
        /*0076*/ 	.short	(.L_423 - .L_422)
	.align		4
.L_422:
        /*0078*/ 	.word	index@(.nv.constant0._Z18columnFlood_kernelPiS_ii)
        /*007c*/ 	.short	0x0380
        /*007e*/ 	.short	0x0018


	//----- nvinfo : EIATTR_SW_WAR
	.align		4
.L_423:
        /*0080*/ 	.byte	0x04, 0x36
        /*0082*/ 	.short	(.L_425 - .L_424)
.L_424:
        /*0084*/ 	.word	0x00000008
.L_425:


//--------------------- .nv.callgraph             --------------------------
	.section	.nv.callgraph,"",@"SHT_CUDA_CALLGRAPH"
	.align	4
	.sectionentsize	8
	.align		4
        /*0000*/ 	.word	0x00000000
	.align		4
        /*0004*/ 	.word	0xffffffff
	.align		4
        /*0008*/ 	.word	0x00000000
	.align		4
        /*000c*/ 	.word	0xfffffffe
	.align		4
        /*0010*/ 	.word	0x00000000
	.align		4
        /*0014*/ 	.word	0xfffffffd
	.align		4
        /*0018*/ 	.word	0x00000000
	.align		4
        /*001c*/ 	.word	0xfffffffc


//--------------------- .text._Z24markBoundarySites_kernelIdEvPKT_iiiS0_PKbPiS5_S5_S5_ --------------------------
	.section	.text._Z24markBoundarySites_kernelIdEvPKT_iiiS0_PKbPiS5_S5_S5_,"ax",@progbits
	.align	128
        .global         _Z24markBoundarySites_kernelIdEvPKT_iiiS0_PKbPiS5_S5_S5_
        .type           _Z24markBoundarySites_kernelIdEvPKT_iiiS0_PKbPiS5_S5_S5_,@function
        .size           _Z24markBoundarySites_kernelIdEvPKT_iiiS0_PKbPiS5_S5_S5_,(.L_x_132 - _Z24markBoundarySites_kernelIdEvPKT_iiiS0_PKbPiS5_S5_S5_)
        .other          _Z24markBoundarySites_kernelIdEvPKT_iiiS0_PKbPiS5_S5_S5_,@"STO_CUDA_ENTRY STV_DEFAULT"
_Z24markBoundarySites_kernelIdEvPKT_iiiS0_PKbPiS5_S5_S5_:
.text._Z24markBoundarySites_kernelIdEvPKT_iiiS0_PKbPiS5_S5_S5_:
[----:B------:R-:W-:Y:S01]  /*0000*/  LDC R1, c[0x0][0x37c] ;  /* 0x0000df00ff017b82 */ /* 0x000fe20000000800 */
[----:B------:R-:W0:Y:S07]  /*0010*/  S2R R5, SR_TID.Y ;  /* 0x0000000000057919 */ /* 0x000e2e0000002200 */
[----:B------:R-:W1:Y:S01]  /*0020*/  LDC R3, c[0x0][0x360] ;  /* 0x0000d800ff037b82 */ /* 0x000e620000000800 */
[----:B------:R-:W2:Y:S01]  /*0030*/  LDCU UR4, c[0x0][0x390] ;  /* 0x00007200ff0477ac */ /* 0x000ea20008000800 */
[----:B------:R-:W1:Y:S06]  /*0040*/  S2R R2, SR_TID.X ;  /* 0x0000000000027919 */ /* 0x000e6c0000002100 */
[----:B------:R-:W0:Y:S08]  /*0050*/  S2UR UR6, SR_CTAID.Y ;  /* 0x00000000000679c3 */ /* 0x000e300000002600 */
[----:B------:R-:W0:Y:S08]  /*0060*/  LDC R0, c[0x0][0x364] ;  /* 0x0000d900ff007b82 */ /* 0x000e300000000800 */
[----:B------:R-:W1:Y:S08]  /*0070*/  S2UR UR5, SR_CTAID.X ;  /* 0x00000000000579c3 */ /* 0x000e700000002500 */
[----:B------:R-:W3:Y:S01]  /*0080*/  LDC R13, c[0x0][0x38c] ;  /* 0x0000e300ff0d7b82 */ /* 0x000ee20000000800 */
[----:B0-----:R-:W-:-:S05]  /*0090*/  IMAD R0, R0, UR6, R5 ;  /* 0x0000000600007c24 */ /* 0x001fca000f8e0205 */
[----:B--2---:R-:W-:Y:S01]  /*00a0*/  ISETP.GE.AND P0, PT, R0, UR4, PT ;  /* 0x0000000400007c0c */ /* 0x004fe2000bf06270 */
[----:B-1----:R-:W-:-:S05]  /*00b0*/  IMAD R3, R3, UR5, R2 ;  /* 0x0000000503037c24 */ /* 0x002fca000f8e0202 */
[----:B---3--:R-:W-:-:S13]  /*00c0*/  ISETP.GE.OR P0, PT, R3, R13, P0 ;  /* 0x0000000d0300720c */ /* 0x008fda0000706670 */
[----:B------:R-:W-:Y:S05]  /*00d0*/  @P0 EXIT ;  /* 0x000000000000094d */ /* 0x000fea0003800000 */
[----:B------:R-:W0:Y:S01]  /*00e0*/  LDCU.64 UR8, c[0x0][0x3a0] ;  /* 0x00007400ff0877ac */ /* 0x000e220008000a00 */
[C---:B------:R-:W-:Y:S01]  /*00f0*/  IMAD R2, R0.reuse, R13, R3 ;  /* 0x0000000d00027224 */ /* 0x040fe200078e0203 */
[----:B------:R-:W-:Y:S01]  /*0100*/  ISETP.GE.AND P2, PT, R3, 0x1, PT ;  /* 0x000000010300780c */ /* 0x000fe20003f46270 */
[----:B------:R-:W-:Y:S01]  /*0110*/  VIADD R6, R13, 0xffffffff ;  /* 0xffffffff0d067836 */ /* 0x000fe20000000000 */
[----:B------:R-:W1:Y:S01]  /*0120*/  LDCU.64 UR6, c[0x0][0x358] ;  /* 0x00006b00ff0677ac */ /* 0x000e620008000a00 */
[----:B------:R-:W-:Y:S02]  /*0130*/  ISETP.NE.AND P1, PT, R0, RZ, PT ;  /* 0x000000ff0000720c */ /* 0x000fe40003f25270 */
[----:B0-----:R-:W-:-:S04]  /*0140*/  IADD3 R4, P0, PT, R2, UR8, RZ ;  /* 0x0000000802047c10 */ /* 0x001fc8000ff1e0ff */
[----:B------:R-:W-:Y:S02]  /*0150*/  LEA.HI.X.SX32 R5, R2, UR9, 0x1, P0 ;  /* 0x0000000902057c11 */ /* 0x000fe400080f0eff */
[----:B------:R-:W-:-:S05]  /*0160*/  ISETP.GE.AND P0, PT, R3, R6, PT ;  /* 0x000000060300720c */ /* 0x000fca0003f06270 */
[----:B------:R-:W-:Y:S01]  /*0170*/  @P1 IMAD R6, R0, R13, -R13 ;  /* 0x0000000d00061224 */ /* 0x000fe200078e0a0d */
[----:B-1----:R-:W2:Y:S04]  /*0180*/  LDG.E.U8 R8, desc[UR6][R4.64] ;  /* 0x0000000604087981 */ /* 0x002ea8000c1e1100 */
[----:B------:R-:W2:Y:S01]  /*0190*/  @P2 LDG.E.U8 R9, desc[UR6][R4.64+-0x1] ;  /* 0xffffff0604092981 */ /* 0x000ea2000c1e1100 */
[----:B------:R-:W-:-:S03]  /*01a0*/  @P1 IMAD.IADD R7, R3, 0x1, R6 ;  /* 0x0000000103071824 */ /* 0x000fc600078e0206 */
[----:B------:R-:W3:Y:S02]  /*01b0*/  @!P0 LDG.E.U8 R11, desc[UR6][R4.64+0x1] ;  /* 0x00000106040b8981 */ /* 0x000ee4000c1e1100 */
[----:B------:R-:W-:-:S04]  /*01c0*/  @P1 IADD3 R6, P3, PT, R7, UR8, RZ ;  /* 0x0000000807061c10 */ /* 0x000fc8000ff7e0ff */
[----:B------:R-:W-:-:S06]  /*01d0*/  @P1 LEA.HI.X.SX32 R7, R7, UR9, 0x1, P3 ;  /* 0x0000000907071c11 */ /* 0x000fcc00098f0eff */
[----:B------:R-:W4:Y:S01]  /*01e0*/  @P1 LDG.E.U8 R7, desc[UR6][R6.64] ;  /* 0x0000000606071981 */ /* 0x000f22000c1e1100 */
[----:B------:R-:W-:Y:S01]  /*01f0*/  UIADD3 UR4, UPT, UPT, UR4, -0x1, URZ ;  /* 0xffffffff04047890 */ /* 0x000fe2000fffe0ff */
[----:B------:R-:W-:Y:S01]  /*0200*/  BSSY.RECONVERGENT B0, `(.L_x_0) ;  /* 0x0000017000007945 */ /* 0x000fe20003800200 */
[-C--:B--2---:R-:W-:Y:S02]  /*0210*/  @P2 ISETP.NE.AND P3, PT, R9, R8.reuse, PT ;  /* 0x000000080900220c */ /* 0x084fe40003f65270 */
[----:B------:R-:W-:Y:S02]  /*0220*/  PRMT R9, RZ, 0x7610, R9 ;  /* 0x00007610ff097816 */ /* 0x000fe40000000009 */
[----:B------:R-:W-:Y:S02]  /*0230*/  @P2 SEL R10, RZ, 0x1, !P3 ;  /* 0x00000001ff0a2807 */ /* 0x000fe40005800000 */
[----:B---3--:R-:W-:Y:S02]  /*0240*/  @!P0 ISETP.NE.AND P3, PT, R11, R8, PT ;  /* 0x000000080b00820c */ /* 0x008fe40003f65270 */
[----:B------:R-:W-:-:S04]  /*0250*/  @P2 PRMT R9, R10, 0x7610, R9 ;  /* 0x000076100a092816 */ /* 0x000fc80000000009 */
[----:B------:R-:W-:-:S04]  /*0260*/  @!P0 SEL R10, R9, 0x1, !P3 ;  /* 0x00000001090a8807 */ /* 0x000fc80005800000 */
[----:B------:R-:W-:Y:S02]  /*0270*/  @!P0 PRMT R9, R10, 0x7610, R9 ;  /* 0x000076100a098816 */ /* 0x000fe40000000009 */
[----:B------:R-:W-:Y:S02]  /*0280*/  ISETP.GE.U32.AND P0, PT, R0, UR4, PT ;  /* 0x0000000400007c0c */ /* 0x000fe4000bf06070 */
[----:B----4-:R-:W-:-:S04]  /*0290*/  @P1 ISETP.NE.AND P2, PT, R7, R8, PT ;  /* 0x000000080700120c */ /* 0x010fc80003f45270 */
[----:B------:R-:W-:-:S04]  /*02a0*/  @P1 SEL R6, R9, 0x1, !P2 ;  /* 0x0000000109061807 */ /* 0x000fc80005000000 */
[----:B------:R-:W-:-:S03]  /*02b0*/  @P1 PRMT R9, R6, 0x7610, R9 ;  /* 0x0000761006091816 */ /* 0x000fc60000000009 */
[----:B------:R-:W-:Y:S05]  /*02c0*/  @P0 BRA `(.L_x_1) ;  /* 0x00000000001c0947 */ /* 0x000fea0003800000 */
[----:B------:R-:W-:-:S04]  /*02d0*/  IADD3 R4, P0, PT, R4, R13, RZ ;  /* 0x0000000d04047210 */ /* 0x000fc80007f1e0ff */
[----:B------:R-:W-:-:S06]  /*02e0*/  LEA.HI.X.SX32 R5, R13, R5, 0x1, P0 ;  /* 0x000000050d057211 */ /* 0x000fcc00000f0eff */
[----:B------:R-:W2:Y:S01]  /*02f0*/  LDG.E.U8 R5, desc[UR6][R4.64] ;  /* 0x0000000604057981 */ /* 0x000ea2000c1e1100 */
[----:B------:R-:W-:Y:S02]  /*0300*/  LOP3.LUT P0, RZ, R9, 0xff, RZ, 0xc0, !PT ;  /* 0x000000ff09ff7812 */ /* 0x000fe4000780c0ff */
[----:B--2---:R-:W-:-:S13]  /*0310*/  ISETP.EQ.AND P1, PT, R5, R8, PT ;  /* 0x000000080500720c */ /* 0x004fda0003f22270 */
[----:B------:R-:W-:Y:S05]  /*0320*/  @!P0 EXIT P1 ;  /* 0x000000000000894d */ /* 0x000fea0000800000 */
[----:B------:R-:W-:Y:S05]  /*0330*/  BRA `(.L_x_2) ;  /* 0x00000000000c7947 */ /* 0x000fea0003800000 */
.L_x_1:
[----:B------:R-:W-:-:S04]  /*0340*/  PRMT R4, R9, 0x9910, RZ ;  /* 0x0000991009047816 */ /* 0x000fc800000000ff */
[----:B------:R-:W-:-:S13]  /*0350*/  ISETP.NE.AND P0, PT, R4, RZ, PT ;  /* 0x000000ff0400720c */ /* 0x000fda0003f05270 */
[----:B------:R-:W-:Y:S05]  /*0360*/  @!P0 EXIT ;  /* 0x000000000000894d */ /* 0x000fea0003800000 */
.L_x_2:
[----:B------:R-:W-:Y:S05]  /*0370*/  BSYNC.RECONVERGENT B0 ;  /* 0x0000000000007941 */ /* 0x000fea0003800200 */
.L_x_0:
[----:B------:R-:W-:-:S13]  /*0380*/  ISETP.NE.AND P0, PT, R8, RZ, PT ;  /* 0x000000ff0800720c */ /* 0x000fda0003f05270 */
[----:B------:R-:W0:Y:S08]  /*0390*/  @P0 LDC.64 R4, c[0x0][0x3a8] ;  /* 0x0000ea00ff040b82 */ /* 0x000e300000000a00 */
[----:B------:R-:W1:Y:S01]  /*03a0*/  @P0 LDC.64 R6, c[0x0][0x3b0] ;  /* 0x0000ec00ff060b82 */ /* 0x000e620000000a00 */
[----:B0-----:R-:W-:-:S05]  /*03b0*/  @P0 IMAD.WIDE R4, R2, 0x4, R4 ;  /* 0x0000000402040825 */ /* 0x001fca00078e0204 */
[----:B------:R0:W-:Y:S01]  /*03c0*/  @P0 STG.E desc[UR6][R4.64], R3 ;  /* 0x0000000304000986 */ /* 0x0001e2000c101906 */
[----:B-1----:R-:W-:-:S05]  /*03d0*/  @P0 IMAD.WIDE R6, R2, 0x4, R6 ;  /* 0x0000000402060825 */ /* 0x002fca00078e0206 */
[----:B------:R0:W-:Y:S01]  /*03e0*/  @P0 STG.E desc[UR6][R6.64], R0 ;  /* 0x0000000006000986 */ /* 0x0001e2000c101906 */
[----:B------:R-:W-:Y:S05]  /*03f0*/  @P0 EXIT ;  /* 0x000000000000094d */ /* 0x000fea0003800000 */
[----:B0-----:R-:W0:Y:S08]  /*0400*/  LDC.64 R4, c[0x0][0x3b8] ;  /* 0x0000ee00ff047b82 */ /* 0x001e300000000a00 */
[----:B------:R-:W1:Y:S01]  /*0410*/  LDC.64 R6, c[0x0][0x3c0] ;  /* 0x0000f000ff067b82 */ /* 0x000e620000000a00 */
[----:B0-----:R-:W-:-:S05]  /*0420*/  IMAD.WIDE R4, R2, 0x4, R4 ;  /* 0x0000000402047825 */ /* 0x001fca00078e0204 */
[----:B------:R-:W-:Y:S01]  /*0430*/  STG.E desc[UR6][R4.64], R3 ;  /* 0x0000000304007986 */ /* 0x000fe2000c101906 */
[----:B-1----:R-:W-:-:S05]  /*0440*/  IMAD.WIDE R6, R2, 0x4, R6 ;  /* 0x0000000402067825 */ /* 0x002fca00078e0206 */
[----:B------:R-:W-:Y:S01]  /*0450*/  STG.E desc[UR6][R6.64], R0 ;  /* 0x0000000006007986 */ /* 0x000fe2000c101906 */
[----:B------:R-:W-:Y:S05]  /*0460*/  EXIT ;  /* 0x000000000000794d */ /* 0x000fea0003800000 */
.L_x_3:
[----:B------:R-:W-:-:S00]  /*0470*/  BRA `(.L_x_3) ;  /* 0xfffffffc00fc7947 */ /* 0x000fc0000383ffff */
[----:B------:R-:W-:-:S00]  /*0480*/  NOP ;  /* 0x0000000000007918 */ /* 0x000fc00000000000 */
[----:B------:R-:W-:-:S00]  /*0490*/  NOP ;  /* 0x0000000000007918 */ /* 0x000fc00000000000 */
[----:B------:R-:W-:-:S00]  /*04a0*/  NOP ;  /* 0x0000000000007918 */ /* 0x000fc00000000000 */
[----:B------:R-:W-:-:S00]  /*04b0*/  NOP ;  /* 0x0000000000007918 */ /* 0x000fc00000000000 */
[----:B------:R-:W-:-:S00]  /*04c0*/  NOP ;  /* 0x0000000000007918 */ /* 0x000fc00000000000 */
[----:B------:R-:W-:-:S00]  /*04d0*/  NOP ;  /* 0x0000000000007918 */ /* 0x000fc00000000000 */
[----:B------:R-:W-:-:S00]  /*04e0*/  NOP ;  /* 0x0000000000007918 */ /* 0x000fc00000000000 */
[----:B------:R-:W-:-:S00]  /*04f0*/  NOP ;  /* 0x0000000000007918 */ /* 0x000fc00000000000 */
.L_x_132:


//--------------------- .text._Z30initSignedBoundarySites_kernelIdEvPKT_iiiS0_PiS3_S3_S3_Pb --------------------------
	.section	.text._Z30initSignedBoundarySites_kernelIdEvPKT_iiiS0_PiS3_S3_S3_Pb,"ax",@progbits
	.align	128
        .global         _Z30initSignedBoundarySites_kernelIdEvPKT_iiiS0_PiS3_S3_S3_Pb
        .type           _Z30initSignedBoundarySites_kernelIdEvPKT_iiiS0_PiS3_S3_S3_Pb,@function
        .size           _Z30initSignedBoundarySites_kernelIdEvPKT_iiiS0_PiS3_S3_S3_Pb,(.L_x_133 - _Z30initSignedBoundarySites_kernelIdEvPKT_iiiS0_PiS3_S3_S3_Pb)
        .other          _Z30initSignedBoundarySites_kernelIdEvPKT_iiiS0_PiS3_S3_S3_Pb,@"STO_CUDA_ENTRY STV_DEFAULT"
_Z30initSignedBoundarySites_kernelIdEvPKT_iiiS0_PiS3_S3_S3_Pb:
.text._Z30initSignedBoundarySites_kernelIdEvPKT_iiiS0_PiS3_S3_S3_Pb:
[----:B------:R-:W-:Y:S01]  /*0000*/  LDC R1, c[0x0][0x37c] ;  /* 0x0000df00ff017b82 */ /* 0x000fe20000000800 */
[----:B------:R-:W0:Y:S07]  /*0010*/  S2R R3, SR_TID.Y ;  /* 0x0000000000037919 */ /* 0x000e2e0000002200 */
[----:B------:R-:W1:Y:S01]  /*0020*/  LDC R11, c[0x0][0x360] ;  /* 0x0000d800ff0b7b82 */ /* 0x000e620000000800 */
[----:B------:R-:W2:Y:S01]  /*0030*/  LDCU UR6, c[0x0][0x390] ;  /* 0x00007200ff0677ac */ /* 0x000ea20008000800 */
[----:B------:R-:W1:Y:S01]  /*0040*/  S2R R2, SR_TID.X ;  /* 0x0000000000027919 */ /* 0x000e620000002100 */
[----:B------:R-:W3:Y:S05]  /*0050*/  LDCU UR7, c[0x0][0x38c] ;  /* 0x00007180ff0777ac */ /* 0x000eea0008000800 */
[----:B------:R-:W0:Y:S08]  /*0060*/  S2UR UR5, SR_CTAID.Y ;  /* 0x00000000000579c3 */ /* 0x000e300000002600 */
[----:B------:R-:W0:Y:S08]  /*0070*/  LDC R0, c[0x0][0x364] ;  /* 0x0000d900ff007b82 */ /* 0x000e300000000800 */
[----:B------:R-:W1:Y:S01]  /*0080*/  S2UR UR4, SR_CTAID.X ;  /* 0x00000000000479c3 */ /* 0x000e620000002500 */
[----:B0-----:R-:W-:-:S05]  /*0090*/  IMAD R0, R0, UR5, R3 ;  /* 0x0000000500007c24 */ /* 0x001fca000f8e0203 */
[----:B--2---:R-:W-:Y:S01]  /*00a0*/  ISETP.GE.AND P0, PT, R0, UR6, PT ;  /* 0x0000000600007c0c */ /* 0x004fe2000bf06270 */
[----:B-1----:R-:W-:-:S05]  /*00b0*/  IMAD R11, R11, UR4, R2 ;  /* 0x000000040b0b7c24 */ /* 0x002fca000f8e0202 */
[----:B---3--:R-:W-:-:S13]  /*00c0*/  ISETP.GE.OR P0, PT, R11, UR7, P0 ;  /* 0x000000070b007c0c */ /* 0x008fda0008706670 */
[----:B------:R-:W-:Y:S05]  /*00d0*/  @P0 EXIT ;  /* 0x000000000000094d */ /* 0x000fea0003800000 */
[----:B------:R-:W0:Y:S01]  /*00e0*/  LDCU UR4, c[0x0][0x388] ;  /* 0x00007100ff0477ac */ /* 0x000e220008000800 */
[----:B------:R-:W1:Y:S01]  /*00f0*/  LDC.64 R4, c[0x0][0x3a0] ;  /* 0x0000e800ff047b82 */ /* 0x000e620000000a00 */
[----:B------:R-:W2:Y:S01]  /*0100*/  LDCU.64 UR8, c[0x0][0x380] ;  /* 0x00007000ff0877ac */ /* 0x000ea20008000a00 */
[----:B------:R-:W3:Y:S06]  /*0110*/  LDCU.64 UR10, c[0x0][0x3c0] ;  /* 0x00007800ff0a77ac */ /* 0x000eec0008000a00 */
[----:B------:R-:W4:Y:S08]  /*0120*/  LDC.64 R6, c[0x0][0x3a8] ;  /* 0x0000ea00ff067b82 */ /* 0x000f300000000a00 */
[----:B------:R-:W5:Y:S01]  /*0130*/  LDC.64 R8, c[0x0][0x3b0] ;  /* 0x0000ec00ff087b82 */ /* 0x000f620000000a00 */
[----:B0-----:R-:W-:Y:S01]  /*0140*/  IMAD R3, R0, UR4, RZ ;  /* 0x0000000400037c24 */ /* 0x001fe2000f8e02ff */
[----:B------:R-:W0:Y:S04]  /*0150*/  LDCU.64 UR4, c[0x0][0x358] ;  /* 0x00006b00ff0477ac */ /* 0x000e280008000a00 */
[----:B--2---:R-:W-:-:S02]  /*0160*/  IADD3 R2, P0, PT, R3, UR8, RZ ;  /* 0x0000000803027c10 */ /* 0x004fc4000ff1e0ff */
[----:B------:R-:W2:Y:S02]  /*0170*/  LDC.64 R12, c[0x0][0x3b8] ;  /* 0x0000ee00ff0c7b82 */ /* 0x000ea40000000a00 */
[----:B------:R-:W-:Y:S01]  /*0180*/  LEA.HI.X.SX32 R3, R3, UR9, 0x1, P0 ;  /* 0x0000000903037c11 */ /* 0x000fe200080f0eff */
[----:B------:R-:W1:Y:S02]  /*0190*/  LDCU.64 UR8, c[0x0][0x398] ;  /* 0x00007300ff0877ac */ /* 0x000e640008000a00 */
[----:B------:R-:W-:-:S06]  /*01a0*/  IMAD.WIDE R2, R11, 0x8, R2 ;  /* 0x000000080b027825 */ /* 0x000fcc00078e0202 */
[----:B0-----:R-:W1:Y:S01]  /*01b0*/  LDG.E.64 R2, desc[UR4][R2.64] ;  /* 0x0000000402027981 */ /* 0x001e62000c1e1b00 */
[----:B------:R-:W-:Y:S01]  /*01c0*/  IMAD R15, R0, UR7, R11 ;  /* 0x00000007000f7c24 */ /* 0x000fe2000f8e020b */
[----:B------:R-:W-:-:S04]  /*01d0*/  MOV R19, 0xffffffff ;  /* 0xffffffff00137802 */ /* 0x000fc80000000f00 */
[----:B---3--:R-:W-:-:S04]  /*01e0*/  IADD3 R10, P1, PT, R15, UR10, RZ ;  /* 0x0000000a0f0a7c10 */ /* 0x008fc8000ff3e0ff */
[C---:B------:R-:W-:Y:S01]  /*01f0*/  LEA.HI.X.SX32 R11, R15.reuse, UR11, 0x1, P1 ;  /* 0x0000000b0f0b7c11 */ /* 0x040fe200088f0eff */
[----:B-1----:R-:W-:Y:S01]  /*0200*/  DSETP.GT.AND P0, PT, R2, UR8, PT ;  /* 0x0000000802007e2a */ /* 0x002fe2000bf04000 */
[----:B------:R-:W-:-:S05]  /*0210*/  IMAD.WIDE R2, R15, 0x4, R4 ;  /* 0x000000040f027825 */ /* 0x000fca00078e0204 */
[----:B------:R-:W-:Y:S01]  /*0220*/  SEL R17, RZ, 0x1, !P0 ;  /* 0x00000001ff117807 */ /* 0x000fe20004000000 */
[----:B----4-:R-:W-:-:S04]  /*0230*/  IMAD.WIDE R4, R15, 0x4, R6 ;  /* 0x000000040f047825 */ /* 0x010fc800078e0206 */
[C---:B-----5:R-:W-:Y:S01]  /*0240*/  IMAD.WIDE R6, R15.reuse, 0x4, R8 ;  /* 0x000000040f067825 */ /* 0x060fe200078e0208 */
[----:B------:R-:W-:Y:S03]  /*0250*/  STG.E.U8 desc[UR4][R10.64], R17 ;  /* 0x000000110a007986 */ /* 0x000fe6000c101104 */
[----:B--2---:R-:W-:Y:S01]  /*0260*/  IMAD.WIDE R8, R15, 0x4, R12 ;  /* 0x000000040f087825 */ /* 0x004fe200078e020c */
[----:B------:R-:W-:Y:S04]  /*0270*/  STG.E desc[UR4][R2.64], R19 ;  /* 0x0000001302007986 */ /* 0x000fe8000c101904 */
[----:B------:R-:W-:Y:S04]  /*0280*/  STG.E desc[UR4][R4.64], R19 ;  /* 0x0000001304007986 */ /* 0x000fe8000c101904 */
[----:B------:R-:W-:Y:S04]  /*0290*/  STG.E desc[UR4][R6.64], R19 ;  /* 0x0000001306007986 */ /* 0x000fe8000c101904 */
[----:B------:R-:W-:Y:S01]  /*02a0*/  STG.E desc[UR4][R8.64], R19 ;  /* 0x0000001308007986 */ /* 0x000fe2000c101904 */
[----:B------:R-:W-:Y:S05]  /*02b0*/  EXIT ;  /* 0x000000000000794d */ /* 0x000fea0003800000 */
.L_x_4:
        /* <DEDUP_REMOVED lines=12> */
.L_x_133:


//--------------------- .text._Z24markBoundarySites_kernelIfEvPKT_iiiS0_PKbPiS5_S5_S5_ --------------------------
	.section	.text._Z24markBoundarySites_kernelIfEvPKT_iiiS0_PKbPiS5_S5_S5_,"ax",@progbits
	.align	128
        .global         _Z24markBoundarySites_kernelIfEvPKT_iiiS0_PKbPiS5_S5_S5_
        .type           _Z24markBoundarySites_kernelIfEvPKT_iiiS0_PKbPiS5_S5_S5_,@function
        .size           _Z24markBoundarySites_kernelIfEvPKT_iiiS0_PKbPiS5_S5_S5_,(.L_x_134 - _Z24markBoundarySites_kernelIfEvPKT_iiiS0_PKbPiS5_S5_S5_)
        .other          _Z24markBoundarySites_kernelIfEvPKT_iiiS0_PKbPiS5_S5_S5_,@"STO_CUDA_ENTRY STV_DEFAULT"
_Z24markBoundarySites_kernelIfEvPKT_iiiS0_PKbPiS5_S5_S5_:
.text._Z24markBoundarySites_kernelIfEvPKT_iiiS0_PKbPiS5_S5_S5_:
        /* <DEDUP_REMOVED lines=52> */
.L_x_6:
[----:B------:R-:W-:-:S04]  /*0340*/  PRMT R4, R9, 0x9910, RZ ;  /* 0x0000991009047816 */ /* 0x000fc800000000ff */
[----:B------:R-:W-:-:S13]  /*0350*/  ISETP.NE.AND P0, PT, R4, RZ, PT ;  /* 0x000000ff0400720c */ /* 0x000fda0003f05270 */
[----:B------:R-:W-:Y:S05]  /*0360*/  @!P0 EXIT ;  /* 0x000000000000894d */ /* 0x000fea0003800000 */
.L_x_7:
[----:B------:R-:W-:Y:S05]  /*0370*/  BSYNC.RECONVERGENT B0 ;  /* 0x0000000000007941 */ /* 0x000fea0003800200 */
.L_x_5:
[----:B------:R-:W0:Y:S01]  /*0380*/  LDC.64 R4, c[0x0][0x3a0] ;  /* 0x0000e800ff047b82 */ /* 0x000e220000000a00 */
[----:B------:R-:W-:-:S07]  /*0390*/  ISETP.NE.AND P0, PT, R8, RZ, PT ;  /* 0x000000ff0800720c */ /* 0x000fce0003f05270 */
[----:B------:R-:W1:Y:S06]  /*03a0*/  LDC.64 R6, c[0x0][0x3a8] ;  /* 0x0000ea00ff067b82 */ /* 0x000e6c0000000a00 */
        /* <DEDUP_REMOVED lines=12> */
.L_x_8:
        /* <DEDUP_REMOVED lines=9> */
.L_x_134:


//--------------------- .text._Z30initSignedBoundarySites_kernelIfEvPKT_iiiS0_PiS3_S3_S3_Pb --------------------------
	.section	.text._Z30initSignedBoundarySites_kernelIfEvPKT_iiiS0_PiS3_S3_S3_Pb,"ax",@progbits
	.align	128
        .global         _Z30initSignedBoundarySites_kernelIfEvPKT_iiiS0_PiS3_S3_S3_Pb
        .type           _Z30initSignedBoundarySites_kernelIfEvPKT_iiiS0_PiS3_S3_S3_Pb,@function
        .size           _Z30initSignedBoundarySites_kernelIfEvPKT_iiiS0_PiS3_S3_S3_Pb,(.L_x_135 - _Z30initSignedBoundarySites_kernelIfEvPKT_iiiS0_PiS3_S3_S3_Pb)
        .other          _Z30initSignedBoundarySites_kernelIfEvPKT_iiiS0_PiS3_S3_S3_Pb,@"STO_CUDA_ENTRY STV_DEFAULT"
_Z30initSignedBoundarySites_kernelIfEvPKT_iiiS0_PiS3_S3_S3_Pb:
.text._Z30initSignedBoundarySites_kernelIfEvPKT_iiiS0_PiS3_S3_S3_Pb:
        /* <DEDUP_REMOVED lines=17> */
[----:B------:R-:W3:Y:S06]  /*0110*/  LDCU UR6, c[0x0][0x394] ;  /* 0x00007280ff0677ac */ /* 0x000eec0008000800 */
[----:B------:R-:W4:Y:S08]  /*0120*/  LDC.64 R6, c[0x0][0x3a0] ;  /* 0x0000e800ff067b82 */ /* 0x000f300000000a00 */
[----:B------:R-:W5:Y:S01]  /*0130*/  LDC.64 R8, c[0x0][0x3a8] ;  /* 0x0000ea00ff087b82 */ /* 0x000f620000000a00 */
[----:B0-----:R-:W-:Y:S01]  /*0140*/  IMAD R3, R0, UR4, RZ ;  /* 0x0000000400037c24 */ /* 0x001fe2000f8e02ff */
[----:B------:R-:W0:Y:S04]  /*0150*/  LDCU.64 UR4, c[0x0][0x358] ;  /* 0x00006b00ff0477ac */ /* 0x000e280008000a00 */
[----:B--2---:R-:W-:-:S02]  /*0160*/  IADD3 R2, P0, PT, R3, UR8, RZ ;  /* 0x0000000803027c10 */ /* 0x004fc4000ff1e0ff */
[----:B------:R-:W2:Y:S02]  /*0170*/  LDC.64 R12, c[0x0][0x3b0] ;  /* 0x0000ec00ff0c7b82 */ /* 0x000ea40000000a00 */
[----:B------:R-:W-:Y:S01]  /*0180*/  LEA.HI.X.SX32 R3, R3, UR9, 0x1, P0 ;  /* 0x0000000903037c11 */ /* 0x000fe200080f0eff */
[----:B------:R-:W3:Y:S02]  /*0190*/  LDCU.64 UR8, c[0x0][0x3b8] ;  /* 0x00007700ff0877ac */ /* 0x000ee40008000a00 */
[----:B------:R-:W-:-:S06]  /*01a0*/  IMAD.WIDE R2, R11, 0x4, R2 ;  /* 0x000000040b027825 */ /* 0x000fcc00078e0202 */
[----:B0-----:R-:W4:Y:S01]  /*01b0*/  LDG.E R2, desc[UR4][R2.64] ;  /* 0x0000000402027981 */ /* 0x001f22000c1e1900 */
[----:B------:R-:W-:Y:S01]  /*01c0*/  IMAD R15, R0, UR7, R11 ;  /* 0x00000007000f7c24 */ /* 0x000fe2000f8e020b */
[----:B------:R-:W-:-:S04]  /*01d0*/  MOV R19, 0xffffffff ;  /* 0xffffffff00137802 */ /* 0x000fc80000000f00 */
[----:B---3--:R-:W-:-:S04]  /*01e0*/  IADD3 R10, P1, PT, R15, UR8, RZ ;  /* 0x000000080f0a7c10 */ /* 0x008fc8000ff3e0ff */
[C---:B------:R-:W-:Y:S02]  /*01f0*/  LEA.HI.X.SX32 R11, R15.reuse, UR9, 0x1, P1 ;  /* 0x000000090f0b7c11 */ /* 0x040fe400088f0eff */
[----:B----4-:R-:W-:Y:S01]  /*0200*/  FSETP.GT.AND P0, PT, R2, UR6, PT ;  /* 0x0000000602007c0b */ /* 0x010fe2000bf04000 */
[----:B-1----:R-:W-:-:S03]  /*0210*/  IMAD.WIDE R2, R15, 0x4, R4 ;  /* 0x000000040f027825 */ /* 0x002fc600078e0204 */
[----:B------:R-:W-:Y:S01]  /*0220*/  SEL R17, RZ, 0x1, !P0 ;  /* 0x00000001ff117807 */ /* 0x000fe20004000000 */
[----:B------:R-:W-:-:S04]  /*0230*/  IMAD.WIDE R4, R15, 0x4, R6 ;  /* 0x000000040f047825 */ /* 0x000fc800078e0206 */
        /* <DEDUP_REMOVED lines=8> */
.L_x_9:
        /* <DEDUP_REMOVED lines=12> */
.L_x_135:


//--------------------- .text._Z16initSites_kernelIhEvPKT_iiiS0_S0_PiS3_ --------------------------
	.section	.text._Z16initSites_kernelIhEvPKT_iiiS0_S0_PiS3_,"ax",@progbits
	.align	128
        .global         _Z16initSites_kernelIhEvPKT_iiiS0_S0_PiS3_
        .type           _Z16initSites_kernelIhEvPKT_iiiS0_S0_PiS3_,@function
        .size           _Z16initSites_kernelIhEvPKT_iiiS0_S0_PiS3_,(.L_x_136 - _Z16initSites_kernelIhEvPKT_iiiS0_S0_PiS3_)
        .other          _Z16initSites_kernelIhEvPKT_iiiS0_S0_PiS3_,@"STO_CUDA_ENTRY STV_DEFAULT"
_Z16initSites_kernelIhEvPKT_iiiS0_S0_PiS3_:
.text._Z16initSites_kernelIhEvPKT_iiiS0_S0_PiS3_:
        /* <DEDUP_REMOVED lines=15> */
[--C-:B------:R-:W-:Y:S01]  /*00f0*/  SHF.R.S32.HI R3, RZ, 0x1f, R9.reuse ;  /* 0x0000001fff037819 */ /* 0x100fe20000011409 */
[----:B------:R-:W1:Y:S01]  /*0100*/  LDCU.64 UR10, c[0x0][0x380] ;  /* 0x00007000ff0a77ac */ /* 0x000e620008000a00 */
[----:B------:R-:W2:Y:S01]  /*0110*/  LDCU.64 UR4, c[0x0][0x358] ;  /* 0x00006b00ff0477ac */ /* 0x000ea20008000a00 */
[----:B0-----:R-:W-:Y:S01]  /*0120*/  IMAD R6, R0, UR6, RZ ;  /* 0x0000000600067c24 */ /* 0x001fe2000f8e02ff */
[----:B------:R-:W0:Y:S04]  /*0130*/  LDCU.U8 UR7, c[0x0][0x395] ;  /* 0x000072a0ff0777ac */ /* 0x000e280008000000 */
[----:B------:R-:W-:Y:S01]  /*0140*/  SHF.R.S32.HI R2, RZ, 0x1f, R6 ;  /* 0x0000001fff027819 */ /* 0x000fe20000011406 */
[----:B------:R-:W3:Y:S01]  /*0150*/  LDCU.U8 UR6, c[0x0][0x394] ;  /* 0x00007280ff0677ac */ /* 0x000ee20008000000 */
[----:B-1----:R-:W-:-:S04]  /*0160*/  IADD3 R6, P0, P1, R6, UR10, R9 ;  /* 0x0000000a06067c10 */ /* 0x002fc8000f91e009 */
[----:B------:R-:W-:-:S05]  /*0170*/  IADD3.X R7, PT, PT, R2, UR11, R3, P0, P1 ;  /* 0x0000000b02077c10 */ /* 0x000fca00087e2403 */
[----:B--2---:R-:W0:Y:S01]  /*0180*/  LDG.E.U8 R6, desc[UR4][R6.64] ;  /* 0x0000000406067981 */ /* 0x004e22000c1e1100 */
[----:B------:R-:W-:Y:S01]  /*0190*/  IMAD R11, R0, UR8, R9 ;  /* 0x00000008000b7c24 */ /* 0x000fe2000f8e0209 */
[----:B0-----:R-:W-:-:S04]  /*01a0*/  ISETP.GT.U32.AND P0, PT, R6, UR7, PT ;  /* 0x0000000706007c0c */ /* 0x001fc8000bf04070 */
[----:B---3--:R-:W-:-:S13]  /*01b0*/  ISETP.LT.U32.OR P0, PT, R6, UR6, P0 ;  /* 0x0000000606007c0c */ /* 0x008fda0008701470 */
[----:B------:R-:W0:Y:S08]  /*01c0*/  @!P0 LDC.64 R2, c[0x0][0x398] ;  /* 0x0000e600ff028b82 */ /* 0x000e300000000a00 */
[----:B------:R-:W1:Y:S01]  /*01d0*/  @!P0 LDC.64 R4, c[0x0][0x3a0] ;  /* 0x0000e800ff048b82 */ /* 0x000e620000000a00 */
[----:B0-----:R-:W-:-:S05]  /*01e0*/  @!P0 IMAD.WIDE R2, R11, 0x4, R2 ;  /* 0x000000040b028825 */ /* 0x001fca00078e0202 */
[----:B------:R0:W-:Y:S01]  /*01f0*/  @!P0 STG.E desc[UR4][R2.64], R9 ;  /* 0x0000000902008986 */ /* 0x0001e2000c101904 */
[----:B-1----:R-:W-:-:S05]  /*0200*/  @!P0 IMAD.WIDE R4, R11, 0x4, R4 ;  /* 0x000000040b048825 */ /* 0x002fca00078e0204 */
[----:B------:R0:W-:Y:S01]  /*0210*/  @!P0 STG.E desc[UR4][R4.64], R0 ;  /* 0x0000000004008986 */ /* 0x0001e2000c101904 */
[----:B------:R-:W-:Y:S05]  /*0220*/  @!P0 EXIT ;  /* 0x000000000000894d */ /* 0x000fea0003800000 */
[----:B0-----:R-:W0:Y:S01]  /*0230*/  LDC.64 R2, c[0x0][0x398] ;  /* 0x0000e600ff027b82 */ /* 0x001e220000000a00 */
[----:B------:R-:W-:-:S07]  /*0240*/  MOV R7, 0xffffffff ;  /* 0xffffffff00077802 */ /* 0x000fce0000000f00 */
[----:B------:R-:W1:Y:S01]  /*0250*/  LDC.64 R4, c[0x0][0x3a0] ;  /* 0x0000e800ff047b82 */ /* 0x000e620000000a00 */
[----:B0-----:R-:W-:-:S05]  /*0260*/  IMAD.WIDE R2, R11, 0x4, R2 ;  /* 0x000000040b027825 */ /* 0x001fca00078e0202 */
[----:B------:R-:W-:Y:S01]  /*0270*/  STG.E desc[UR4][R2.64], R7 ;  /* 0x0000000702007986 */ /* 0x000fe2000c101904 */
[----:B-1----:R-:W-:-:S05]  /*0280*/  IMAD.WIDE R4, R11, 0x4, R4 ;  /* 0x000000040b047825 */ /* 0x002fca00078e0204 */
[----:B------:R-:W-:Y:S01]  /*0290*/  STG.E desc[UR4][R4.64], R7 ;  /* 0x0000000704007986 */ /* 0x000fe2000c101904 */
[----:B------:R-:W-:Y:S05]  /*02a0*/  EXIT ;  /* 0x000000000000794d */ /* 0x000fea0003800000 */
.L_x_10:
        /* <DEDUP_REMOVED lines=13> */
.L_x_136:


//--------------------- .text._Z27mergeSignedDistances_kernelPKiS0_S0_S0_PKbiiddPdi --------------------------
	.section	.text._Z27mergeSignedDistances_kernelPKiS0_S0_S0_PKbiiddPdi,"ax",@progbits
	.align	128
        .global         _Z27mergeSignedDistances_kernelPKiS0_S0_S0_PKbiiddPdi
        .type           _Z27mergeSignedDistances_kernelPKiS0_S0_S0_PKbiiddPdi,@function
        .size           _Z27mergeSignedDistances_kernelPKiS0_S0_S0_PKbiiddPdi,(.L_x_128 - _Z27mergeSignedDistances_kernelPKiS0_S0_S0_PKbiiddPdi)
        .other          _Z27mergeSignedDistances_kernelPKiS0_S0_S0_PKbiiddPdi,@"STO_CUDA_ENTRY STV_DEFAULT"
_Z27mergeSignedDistances_kernelPKiS0_S0_S0_PKbiiddPdi:
.text._Z27mergeSignedDistances_kernelPKiS0_S0_S0_PKbiiddPdi:
[----:B------:R-:W-:Y:S01]  /*0000*/  LDC R1, c[0x0][0x37c] ;  /* 0x0000df00ff017b82 */ /* 0x000fe20000000800 */
[----:B------:R-:W0:Y:S07]  /*0010*/  S2R R3, SR_TID.Y ;  /* 0x0000000000037919 */ /* 0x000e2e0000002200 */
[----:B------:R-:W1:Y:S01]  /*0020*/  LDC R11, c[0x0][0x360] ;  /* 0x0000d800ff0b7b82 */ /* 0x000e620000000800 */
[----:B------:R-:W2:Y:S01]  /*0030*/  LDCU.64 UR6, c[0x0][0x3a8] ;  /* 0x00007500ff0677ac */ /* 0x000ea20008000a00 */
[----:B------:R-:W1:Y:S06]  /*0040*/  S2R R0, SR_TID.X ;  /* 0x0000000000007919 */ /* 0x000e6c0000002100 */
[----:B------:R-:W0:Y:S08]  /*0050*/  S2UR UR5, SR_CTAID.Y ;  /* 0x00000000000579c3 */ /* 0x000e300000002600 */
[----:B------:R-:W0:Y:S08]  /*0060*/  LDC R16, c[0x0][0x364] ;  /* 0x0000d900ff107b82 */ /* 0x000e300000000800 */
[----:B------:R-:W1:Y:S01]  /*0070*/  S2UR UR4, SR_CTAID.X ;  /* 0x00000000000479c3 */ /* 0x000e620000002500 */
[----:B0-----:R-:W-:-:S05]  /*0080*/  IMAD R16, R16, UR5, R3 ;  /* 0x0000000510107c24 */ /* 0x001fca000f8e0203 */
[----:B--2---:R-:W-:Y:S01]  /*0090*/  ISETP.GE.AND P0, PT, R16, UR7, PT ;  /* 0x0000000710007c0c */ /* 0x004fe2000bf06270 */
[----:B-1----:R-:W-:-:S05]  /*00a0*/  IMAD R11, R11, UR4, R0 ;  /* 0x000000040b0b7c24 */ /* 0x002fca000f8e0200 */
[----:B------:R-:W-:-:S13]  /*00b0*/  ISETP.GE.OR P0, PT, R11, UR6, P0 ;  /* 0x000000060b007c0c */ /* 0x000fda0008706670 */
[----:B------:R-:W-:Y:S05]  /*00c0*/  @P0 EXIT ;  /* 0x000000000000094d */ /* 0x000fea0003800000 */
[----:B------:R-:W0:Y:S01]  /*00d0*/  LDC.64 R2, c[0x0][0x380] ;  /* 0x0000e000ff027b82 */ /* 0x000e220000000a00 */
[----:B------:R-:W1:Y:S01]  /*00e0*/  LDCU.64 UR4, c[0x0][0x358] ;  /* 0x00006b00ff0477ac */ /* 0x000e620008000a00 */
[----:B------:R-:W-:Y:S01]  /*00f0*/  IMAD R13, R16, UR6, R11 ;  /* 0x00000006100d7c24 */ /* 0x000fe2000f8e020b */
[----:B------:R-:W2:Y:S05]  /*0100*/  LDCU.64 UR8, c[0x0][0x3a0] ;  /* 0x00007400ff0877ac */ /* 0x000eaa0008000a00 */
[----:B------:R-:W3:Y:S01]  /*0110*/  LDC.64 R18, c[0x0][0x390] ;  /* 0x0000e400ff127b82 */ /* 0x000ee20000000a00 */
[----:B------:R-:W4:Y:S07]  /*0120*/  LDCU UR6, c[0x0][0x3c8] ;  /* 0x00007900ff0677ac */ /* 0x000f2e0008000800 */
[----:B------:R-:W4:Y:S01]  /*0130*/  LDC.64 R8, c[0x0][0x398] ;  /* 0x0000e600ff087b82 */ /* 0x000f220000000a00 */
[----:B0-----:R-:W-:-:S07]  /*0140*/  IMAD.WIDE R2, R13, 0x4, R2 ;  /* 0x000000040d027825 */ /* 0x001fce00078e0202 */
[----:B------:R-:W0:Y:S01]  /*0150*/  LDC.64 R6, c[0x0][0x388] ;  /* 0x0000e200ff067b82 */ /* 0x000e220000000a00 */
[----:B-1----:R1:W4:Y:S01]  /*0160*/  LDG.E R0, desc[UR4][R2.64] ;  /* 0x0000000402007981 */ /* 0x002322000c1e1900 */
[C---:B--2---:R-:W-:Y:S01]  /*0170*/  IADD3 R4, P0, PT, R13.reuse, UR8, RZ ;  /* 0x000000080d047c10 */ /* 0x044fe2000ff1e0ff */
[----:B---3--:R-:W-:-:S03]  /*0180*/  IMAD.WIDE R18, R13, 0x4, R18 ;  /* 0x000000040d127825 */ /* 0x008fc600078e0212 */
[C---:B------:R-:W-:Y:S01]  /*0190*/  LEA.HI.X.SX32 R5, R13.reuse, UR9, 0x1, P0 ;  /* 0x000000090d057c11 */ /* 0x040fe200080f0eff */
[----:B------:R-:W2:Y:S02]  /*01a0*/  LDCU.64 UR8, c[0x0][0x3c0] ;  /* 0x00007800ff0877ac */ /* 0x000ea40008000a00 */
[----:B------:R-:W5:Y:S01]  /*01b0*/  LDG.E R18, desc[UR4][R18.64] ;  /* 0x0000000412127981 */ /* 0x000f62000c1e1900 */
[----:B----4-:R-:W-:Y:S01]  /*01c0*/  IMAD.WIDE R8, R13, 0x4, R8 ;  /* 0x000000040d087825 */ /* 0x010fe200078e0208 */
[----:B------:R-:W-:Y:S02]  /*01d0*/  BSSY.RECONVERGENT B0, `(.L_x_11) ;  /* 0x000002d000007945 */ /* 0x000fe40003800200 */
[----:B------:R3:W5:Y:S04]  /*01e0*/  LDG.E.U8 R10, desc[UR4][R4.64] ;  /* 0x00000004040a7981 */ /* 0x000768000c1e1100 */
[----:B------:R4:W5:Y:S01]  /*01f0*/  LDG.E R17, desc[UR4][R8.64] ;  /* 0x0000000408117981 */ /* 0x000962000c1e1900 */
[----:B-1----:R-:W-:-:S05]  /*0200*/  IMAD R3, R16, UR6, RZ ;  /* 0x0000000610037c24 */ /* 0x002fca000f8e02ff */
[----:B--2---:R-:W-:Y:S01]  /*0210*/  IADD3 R2, P1, PT, R3, UR8, RZ ;  /* 0x0000000803027c10 */ /* 0x004fe2000ff3e0ff */
[----:B0-----:R-:W-:-:S03]  /*0220*/  IMAD.WIDE R6, R13, 0x4, R6 ;  /* 0x000000040d067825 */ /* 0x001fc600078e0206 */
[----:B------:R-:W-:Y:S01]  /*0230*/  LEA.HI.X.SX32 R3, R3, UR9, 0x1, P1 ;  /* 0x0000000903037c11 */ /* 0x000fe200088f0eff */
[----:B---3--:R-:W-:Y:S02]  /*0240*/  IMAD.MOV.U32 R4, RZ, RZ, 0x0 ;  /* 0x00000000ff047424 */ /* 0x008fe400078e00ff */
[----:B------:R-:W-:Y:S01]  /*0250*/  IMAD.MOV.U32 R5, RZ, RZ, 0x7ff00000 ;  /* 0x7ff00000ff057424 */ /* 0x000fe200078e00ff */
[----:B------:R-:W-:-:S13]  /*0260*/  ISETP.NE.AND P0, PT, R0, -0x1, PT ;  /* 0xffffffff0000780c */ /* 0x000fda0003f05270 */
[----:B----4-:R-:W-:Y:S05]  /*0270*/  @!P0 BRA `(.L_x_12) ;  /* 0x0000000000888947 */ /* 0x010fea0003800000 */
[----:B------:R0:W2:Y:S01]  /*0280*/  LDG.E R7, desc[UR4][R6.64] ;  /* 0x0000000406077981 */ /* 0x0000a2000c1e1900 */
[----:B------:R-:W-:Y:S01]  /*0290*/  IMAD.IADD R0, R11, 0x1, -R0 ;  /* 0x000000010b007824 */ /* 0x000fe200078e0a00 */
[----:B------:R-:W-:Y:S03]  /*02a0*/  BSSY.RECONVERGENT B1, `(.L_x_13) ;  /* 0x000001d000017945 */ /* 0x000fe60003800200 */
[----:B------:R-:W-:Y:S01]  /*02b0*/  I2F.F64 R14, R0 ;  /* 0x00000000000e7312 */ /* 0x000fe20000201c00 */
[----:B0-----:R-:W-:Y:S02]  /*02c0*/  MOV R6, 0x0 ;  /* 0x0000000000067802 */ /* 0x001fe40000000f00 */
[----:B--2---:R-:W-:Y:S01]  /*02d0*/  IADD3 R12, PT, PT, R16, -R7, RZ ;  /* 0x80000007100c7210 */ /* 0x004fe20007ffe0ff */
[----:B------:R-:W-:-:S04]  /*02e0*/  IMAD.MOV.U32 R7, RZ, RZ, 0x3fd80000 ;  /* 0x3fd80000ff077424 */ /* 0x000fc800078e00ff */
[----:B------:R-:W0:Y:S02]  /*02f0*/  I2F.F64 R4, R12 ;  /* 0x0000000c00047312 */ /* 0x000e240000201c00 */
[----:B0-----:R-:W-:-:S08]  /*0300*/  DMUL R4, R4, R4 ;  /* 0x0000000404047228 */ /* 0x001fd00000000000 */
[----:B------:R-:W-:-:S06]  /*0310*/  DFMA R14, R14, R14, R4 ;  /* 0x0000000e0e0e722b */ /* 0x000fcc0000000004 */
[----:B------:R-:W0:Y:S04]  /*0320*/  MUFU.RSQ64H R5, R15 ;  /* 0x0000000f00057308 */ /* 0x000e280000001c00 */
[----:B------:R-:W-:-:S05]  /*0330*/  VIADD R4, R15, 0xfcb00000 ;  /* 0xfcb000000f047836 */ /* 0x000fca0000000000 */
[----:B------:R-:W-:Y:S01]  /*0340*/  ISETP.GE.U32.AND P0, PT, R4, 0x7ca00000, PT ;  /* 0x7ca000000400780c */ /* 0x000fe20003f06070 */
[----:B0-----:R-:W-:-:S08]  /*0350*/  DMUL R8, R4, R4 ;  /* 0x0000000404087228 */ /* 0x001fd00000000000 */
[----:B------:R-:W-:-:S08]  /*0360*/  DFMA R8, R14, -R8, 1 ;  /* 0x3ff000000e08742b */ /* 0x000fd00000000808 */
[----:B------:R-:W-:Y:S02]  /*0370*/  DFMA R6, R8, R6, 0.5 ;  /* 0x3fe000000806742b */ /* 0x000fe40000000006 */
[----:B------:R-:W-:-:S08]  /*0380*/  DMUL R8, R4, R8 ;  /* 0x0000000804087228 */ /* 0x000fd00000000000 */
[----:B------:R-:W-:-:S08]  /*0390*/  DFMA R20, R6, R8, R4 ;  /* 0x000000080614722b */ /* 0x000fd00000000004 */
[----:B------:R-:W-:Y:S02]  /*03a0*/  DMUL R6, R14, R20 ;  /* 0x000000140e067228 */ /* 0x000fe40000000000 */
[----:B------:R-:W-:Y:S01]  /*03b0*/  VIADD R9, R21, 0xfff00000 ;  /* 0xfff0000015097836 */ /* 0x000fe20000000000 */
[----:B------:R-:W-:-:S05]  /*03c0*/  MOV R8, R20 ;  /* 0x0000001400087202 */ /* 0x000fca0000000f00 */
[----:B------:R-:W-:-:S08]  /*03d0*/  DFMA R12, R6, -R6, R14 ;  /* 0x80000006060c722b */ /* 0x000fd0000000000e */
[----:B------:R-:W-:Y:S01]  /*03e0*/  DFMA R22, R12, R8, R6 ;  /* 0x000000080c16722b */ /* 0x000fe20000000006 */
[----:B------:R-:W-:Y:S10]  /*03f0*/  @!P0 BRA `(.L_x_14) ;  /* 0x00000000001c8947 */ /* 0x000ff40003800000 */
[----:B------:R-:W-:Y:S01]  /*0400*/  IMAD.MOV.U32 R0, RZ, RZ, R12 ;  /* 0x000000ffff007224 */ /* 0x000fe200078e000c */
[----:B------:R-:W-:Y:S01]  /*0410*/  MOV R19, R4 ;  /* 0x0000000400137202 */ /* 0x000fe20000000f00 */
[----:B------:R-:W-:Y:S01]  /*0420*/  IMAD.MOV.U32 R8, RZ, RZ, R20 ;  /* 0x000000ffff087224 */ /* 0x000fe200078e0014 */
[----:B------:R-:W-:-:S07]  /*0430*/  MOV R12, 0x450 ;  /* 0x00000450000c7802 */ /* 0x000fce0000000f00 */
[----:B-----5:R-:W-:Y:S05]  /*0440*/  CALL.REL.NOINC `($__internal_0_$__cuda_sm20_dsqrt_rn_f64_mediumpath_v1) ;  /* 0x0000000000d07944 */ /* 0x020fea0003c00000 */
[----:B------:R-:W-:Y:S02]  /*0450*/  IMAD.MOV.U32 R22, RZ, RZ, R20 ;  /* 0x000000ffff167224 */ /* 0x000fe400078e0014 */
[----:B------:R-:W-:-:S07]  /*0460*/  IMAD.MOV.U32 R23, RZ, RZ, R21 ;  /* 0x000000ffff177224 */ /* 0x000fce00078e0015 */
.L_x_14:
[----:B------:R-:W-:Y:S05]  /*0470*/  BSYNC.RECONVERGENT B1 ;  /* 0x0000000000017941 */ /* 0x000fea0003800200 */
.L_x_13:
[----:B------:R-:W-:Y:S01]  /*0480*/  MOV R4, R22 ;  /* 0x0000001600047202 */ /* 0x000fe20000000f00 */
[----:B------:R-:W-:-:S07]  /*0490*/  IMAD.MOV.U32 R5, RZ, RZ, R23 ;  /* 0x000000ffff057224 */ /* 0x000fce00078e0017 */
.L_x_12:
[----:B------:R-:W-:Y:S05]  /*04a0*/  BSYNC.RECONVERGENT B0 ;  /* 0x0000000000007941 */ /* 0x000fea0003800200 */
.L_x_11:
[----:B-----5:R-:W-:Y:S01]  /*04b0*/  ISETP.NE.AND P0, PT, R18, -0x1, PT ;  /* 0xffffffff1200780c */ /* 0x020fe20003f05270 */
[----:B------:R-:W-:Y:S01]  /*04c0*/  BSSY.RECONVERGENT B0, `(.L_x_15) ;  /* 0x0000024000007945 */ /* 0x000fe20003800200 */
[----:B------:R-:W-:Y:S01]  /*04d0*/  IMAD.MOV.U32 R6, RZ, RZ, 0x0 ;  /* 0x00000000ff067424 */ /* 0x000fe200078e00ff */
[----:B------:R-:W-:-:S10]  /*04e0*/  MOV R7, 0x7ff00000 ;  /* 0x7ff0000000077802 */ /* 0x000fd40000000f00 */
[----:B------:R-:W-:Y:S05]  /*04f0*/  @!P0 BRA `(.L_x_16) ;  /* 0x0000000000808947 */ /* 0x000fea0003800000 */
[----:B------:R-:W-:Y:S01]  /*0500*/  IMAD.IADD R17, R16, 0x1, -R17 ;  /* 0x0000000110117824 */ /* 0x000fe200078e0a11 */
[----:B------:R-:W-:Y:S01]  /*0510*/  IADD3 R0, PT, PT, R11, -R18, RZ ;  /* 0x800000120b007210 */ /* 0x000fe20007ffe0ff */
[----:B------:R-:W-:Y:S01]  /*0520*/  IMAD.MOV.U32 R9, RZ, RZ, 0x3fd80000 ;  /* 0x3fd80000ff097424 */ /* 0x000fe200078e00ff */
[----:B------:R-:W-:Y:S01]  /*0530*/  MOV R8, 0x0 ;  /* 0x0000000000087802 */ /* 0x000fe20000000f00 */
[----:B------:R-:W0:Y:S01]  /*0540*/  I2F.F64 R6, R17 ;  /* 0x0000001100067312 */ /* 0x000e220000201c00 */
[----:B------:R-:W-:Y:S07]  /*0550*/  BSSY.RECONVERGENT B1, `(.L_x_17) ;  /* 0x0000018000017945 */ /* 0x000fee0003800200 */
[----:B------:R-:W1:Y:S01]  /*0560*/  I2F.F64 R14, R0 ;  /* 0x00000000000e7312 */ /* 0x000e620000201c00 */
[----:B0-----:R-:W-:-:S08]  /*0570*/  DMUL R6, R6, R6 ;  /* 0x0000000606067228 */ /* 0x001fd00000000000 */
[----:B-1----:R-:W-:-:S06]  /*0580*/  DFMA R14, R14, R14, R6 ;  /* 0x0000000e0e0e722b */ /* 0x002fcc0000000006 */
        /* <DEDUP_REMOVED lines=9> */
[----:B------:R-:W-:Y:S01]  /*0620*/  IADD3 R9, PT, PT, R19, -0x100000, RZ ;  /* 0xfff0000013097810 */ /* 0x000fe20007ffe0ff */
[----:B------:R-:W-:-:S05]  /*0630*/  IMAD.MOV.U32 R8, RZ, RZ, R18 ;  /* 0x000000ffff087224 */ /* 0x000fca00078e0012 */
[----:B------:R-:W-:-:S08]  /*0640*/  DFMA R16, R6, -R6, R14 ;  /* 0x800000060610722b */ /* 0x000fd0000000000e */
[----:B------:R-:W-:Y:S01]  /*0650*/  DFMA R20, R16, R8, R6 ;  /* 0x000000081014722b */ /* 0x000fe20000000006 */
[----:B------:R-:W-:Y:S10]  /*0660*/  @!P0 BRA `(.L_x_18) ;  /* 0x0000000000188947 */ /* 0x000ff40003800000 */
[----:B------:R-:W-:Y:S01]  /*0670*/  IMAD.MOV.U32 R19, RZ, RZ, R12 ;  /* 0x000000ffff137224 */ /* 0x000fe200078e000c */
[----:B------:R-:W-:Y:S01]  /*0680*/  MOV R8, R18 ;  /* 0x0000001200087202 */ /* 0x000fe20000000f00 */
[----:B------:R-:W-:Y:S01]  /*0690*/  IMAD.MOV.U32 R0, RZ, RZ, R16 ;  /* 0x000000ffff007224 */ /* 0x000fe200078e0010 */
[----:B------:R-:W-:Y:S02]  /*06a0*/  MOV R13, R17 ;  /* 0x00000011000d7202 */ /* 0x000fe40000000f00 */
[----:B------:R-:W-:-:S07]  /*06b0*/  MOV R12, 0x6d0 ;  /* 0x000006d0000c7802 */ /* 0x000fce0000000f00 */
[----:B------:R-:W-:Y:S05]  /*06c0*/  CALL.REL.NOINC `($__internal_0_$__cuda_sm20_dsqrt_rn_f64_mediumpath_v1) ;  /* 0x0000000000307944 */ /* 0x000fea0003c00000 */
.L_x_18:
[----:B------:R-:W-:Y:S05]  /*06d0*/  BSYNC.RECONVERGENT B1 ;  /* 0x0000000000017941 */ /* 0x000fea0003800200 */
.L_x_17:
[----:B------:R-:W-:Y:S01]  /*06e0*/  MOV R6, R20 ;  /* 0x0000001400067202 */ /* 0x000fe20000000f00 */
[----:B------:R-:W-:-:S07]  /*06f0*/  IMAD.MOV.U32 R7, RZ, RZ, R21 ;  /* 0x000000ffff077224 */ /* 0x000fce00078e0015 */
.L_x_16:
[----:B------:R-:W-:Y:S05]  /*0700*/  BSYNC.RECONVERGENT B0 ;  /* 0x0000000000007941 */ /* 0x000fea0003800200 */
.L_x_15:
[----:B------:R-:W-:-:S13]  /*0710*/  ISETP.NE.AND P0, PT, R10, RZ, PT ;  /* 0x000000ff0a00720c */ /* 0x000fda0003f05270 */
[----:B------:R-:W-:-:S05]  /*0720*/  @P0 IMAD.WIDE R8, R11, 0x8, R2 ;  /* 0x000000080b080825 */ /* 0x000fca00078e0202 */
[----:B------:R0:W-:Y:S01]  /*0730*/  @P0 STG.E.64 desc[UR4][R8.64], R4 ;  /* 0x0000000408000986 */ /* 0x0001e2000c101b04 */
[----:B------:R-:W-:Y:S05]  /*0740*/  @P0 EXIT ;  /* 0x000000000000094d */ /* 0x000fea0003800000 */
[----:B------:R-:W-:Y:S01]  /*0750*/  DADD R6, -RZ, -R6 ;  /* 0x00000000ff067229 */ /* 0x000fe20000000906 */
[----:B------:R-:W-:-:S06]  /*0760*/  IMAD.WIDE R2, R11, 0x8, R2 ;  /* 0x000000080b027825 */ /* 0x000fcc00078e0202 */
[----:B------:R-:W-:Y:S01]  /*0770*/  STG.E.64 desc[UR4][R2.64], R6 ;  /* 0x0000000602007986 */ /* 0x000fe2000c101b04 */
[----:B------:R-:W-:Y:S05]  /*0780*/  EXIT ;  /* 0x000000000000794d */ /* 0x000fea0003800000 */
        .weak           $__internal_0_$__cuda_sm20_dsqrt_rn_f64_mediumpath_v1
        .type           $__internal_0_$__cuda_sm20_dsqrt_rn_f64_mediumpath_v1,@function
        .size           $__internal_0_$__cuda_sm20_dsqrt_rn_f64_mediumpath_v1,(.L_x_128 - $__internal_0_$__cuda_sm20_dsqrt_rn_f64_mediumpath_v1)
$__internal_0_$__cuda_sm20_dsqrt_rn_f64_mediumpath_v1:
[----:B------:R-:W-:Y:S01]  /*0790*/  ISETP.GE.U32.AND P0, PT, R19, -0x3400000, PT ;  /* 0xfcc000001300780c */ /* 0x000fe20003f06070 */
[----:B------:R-:W-:Y:S01]  /*07a0*/  BSSY.RECONVERGENT B2, `(.L_x_19) ;  /* 0x0000025000027945 */ /* 0x000fe20003800200 */
[----:B------:R-:W-:Y:S01]  /*07b0*/  MOV R20, R0 ;  /* 0x0000000000147202 */ /* 0x000fe20000000f00 */
[----:B------:R-:W-:-:S10]  /*07c0*/  IMAD.MOV.U32 R21, RZ, RZ, R13 ;  /* 0x000000ffff157224 */ /* 0x000fd400078e000d */
[----:B------:R-:W-:Y:S05]  /*07d0*/  @!P0 BRA `(.L_x_20) ;  /* 0x0000000000208947 */ /* 0x000fea0003800000 */
[----:B------:R-:W-:-:S10]  /*07e0*/  DFMA.RM R20, R20, R8, R6 ;  /* 0x000000081414722b */ /* 0x000fd40000004006 */
[----:B------:R-:W-:-:S04]  /*07f0*/  IADD3 R6, P0, PT, R20, 0x1, RZ ;  /* 0x0000000114067810 */ /* 0x000fc80007f1e0ff */
[----:B------:R-:W-:-:S06]  /*0800*/  IADD3.X R7, PT, PT, RZ, R21, RZ, P0, !PT ;  /* 0x00000015ff077210 */ /* 0x000fcc00007fe4ff */
[----:B------:R-:W-:-:S08]  /*0810*/  DFMA.RP R14, -R20, R6, R14 ;  /* 0x00000006140e722b */ /* 0x000fd0000000810e */
[----:B------:R-:W-:-:S06]  /*0820*/  DSETP.GT.AND P0, PT, R14, RZ, PT ;  /* 0x000000ff0e00722a */ /* 0x000fcc0003f04000 */
[----:B------:R-:W-:Y:S02]  /*0830*/  FSEL R6, R6, R20, P0 ;  /* 0x0000001406067208 */ /* 0x000fe40000000000 */
[----:B------:R-:W-:Y:S01]  /*0840*/  FSEL R7, R7, R21, P0 ;  /* 0x0000001507077208 */ /* 0x000fe20000000000 */
[----:B------:R-:W-:Y:S06]  /*0850*/  BRA `(.L_x_21) ;  /* 0x0000000000647947 */ /* 0x000fec0003800000 */
.L_x_20:
[----:B------:R-:W-:-:S14]  /*0860*/  DSETP.NE.AND P0, PT, R14, RZ, PT ;  /* 0x000000ff0e00722a */ /* 0x000fdc0003f05000 */
[----:B------:R-:W-:Y:S05]  /*0870*/  @!P0 BRA `(.L_x_22) ;  /* 0x0000000000588947 */ /* 0x000fea0003800000 */
[----:B------:R-:W-:-:S13]  /*0880*/  ISETP.GE.AND P0, PT, R15, RZ, PT ;  /* 0x000000ff0f00720c */ /* 0x000fda0003f06270 */
[----:B------:R-:W-:Y:S01]  /*0890*/  @!P0 IMAD.MOV.U32 R6, RZ, RZ, 0x0 ;  /* 0x00000000ff068424 */ /* 0x000fe200078e00ff */
[----:B------:R-:W-:Y:S01]  /*08a0*/  @!P0 MOV R7, 0xfff80000 ;  /* 0xfff8000000078802 */ /* 0x000fe20000000f00 */
[----:B------:R-:W-:Y:S06]  /*08b0*/  @!P0 BRA `(.L_x_21) ;  /* 0x00000000004c8947 */ /* 0x000fec0003800000 */
[----:B------:R-:W-:-:S13]  /*08c0*/  ISETP.GT.AND P0, PT, R15, 0x7fefffff, PT ;  /* 0x7fefffff0f00780c */ /* 0x000fda0003f04270 */
[----:B------:R-:W-:Y:S05]  /*08d0*/  @P0 BRA `(.L_x_22) ;  /* 0x0000000000400947 */ /* 0x000fea0003800000 */
[----:B------:R-:W-:Y:S01]  /*08e0*/  DMUL R14, R14, 8.11296384146066816958e+31 ;  /* 0x469000000e0e7828 */ /* 0x000fe20000000000 */
[----:B------:R-:W-:Y:S01]  /*08f0*/  IMAD.MOV.U32 R6, RZ, RZ, RZ ;  /* 0x000000ffff067224 */ /* 0x000fe200078e00ff */
[----:B------:R-:W-:Y:S01]  /*0900*/  MOV R20, 0x0 ;  /* 0x0000000000147802 */ /* 0x000fe20000000f00 */
[----:B------:R-:W-:-:S03]  /*0910*/  IMAD.MOV.U32 R21, RZ, RZ, 0x3fd80000 ;  /* 0x3fd80000ff157424 */ /* 0x000fc600078e00ff */
[----:B------:R-:W0:Y:S02]  /*0920*/  MUFU.RSQ64H R7, R15 ;  /* 0x0000000f00077308 */ /* 0x000e240000001c00 */
[----:B0-----:R-:W-:-:S08]  /*0930*/  DMUL R8, R6, R6 ;  /* 0x0000000606087228 */ /* 0x001fd00000000000 */
[----:B------:R-:W-:-:S08]  /*0940*/  DFMA R8, R14, -R8, 1 ;  /* 0x3ff000000e08742b */ /* 0x000fd00000000808 */
[----:B------:R-:W-:Y:S02]  /*0950*/  DFMA R20, R8, R20, 0.5 ;  /* 0x3fe000000814742b */ /* 0x000fe40000000014 */
[----:B------:R-:W-:-:S08]  /*0960*/  DMUL R8, R6, R8 ;  /* 0x0000000806087228 */ /* 0x000fd00000000000 */
[----:B------:R-:W-:-:S08]  /*0970*/  DFMA R8, R20, R8, R6 ;  /* 0x000000081408722b */ /* 0x000fd00000000006 */
[----:B------:R-:W-:Y:S02]  /*0980*/  DMUL R6, R14, R8 ;  /* 0x000000080e067228 */ /* 0x000fe40000000000 */
[----:B------:R-:W-:-:S06]  /*0990*/  IADD3 R9, PT, PT, R9, -0x100000, RZ ;  /* 0xfff0000009097810 */ /* 0x000fcc0007ffe0ff */
[----:B------:R-:W-:-:S08]  /*09a0*/  DFMA R20, R6, -R6, R14 ;  /* 0x800000060614722b */ /* 0x000fd0000000000e */
[----:B------:R-:W-:-:S10]  /*09b0*/  DFMA R6, R8, R20, R6 ;  /* 0x000000140806722b */ /* 0x000fd40000000006 */
[----:B------:R-:W-:Y:S01]  /*09c0*/  VIADD R7, R7, 0xfcb00000 ;  /* 0xfcb0000007077836 */ /* 0x000fe20000000000 */
[----:B------:R-:W-:Y:S06]  /*09d0*/  BRA `(.L_x_21) ;  /* 0x0000000000047947 */ /* 0x000fec0003800000 */
.L_x_22:
[----:B------:R-:W-:-:S11]  /*09e0*/  DADD R6, R14, R14 ;  /* 0x000000000e067229 */ /* 0x000fd6000000000e */
.L_x_21:
[----:B------:R-:W-:Y:S05]  /*09f0*/  BSYNC.RECONVERGENT B2 ;  /* 0x0000000000027941 */ /* 0x000fea0003800200 */
.L_x_19:
[----:B------:R-:W-:Y:S01]  /*0a00*/  HFMA2 R13, -RZ, RZ, 0, 0 ;  /* 0x00000000ff0d7431 */ /* 0x000fe200000001ff */
[----:B------:R-:W-:Y:S01]  /*0a10*/  MOV R20, R6 ;  /* 0x0000000600147202 */ /* 0x000fe20000000f00 */
[----:B------:R-:W-:Y:S02]  /*0a20*/  IMAD.MOV.U32 R21, RZ, RZ, R7 ;  /* 0x000000ffff157224 */ /* 0x000fe400078e0007 */
[----:B------:R-:W-:Y:S05]  /*0a30*/  RET.REL.NODEC R12 `(_Z27mergeSignedDistances_kernelPKiS0_S0_S0_PKbiiddPdi) ;  /* 0xfffffff40c707950 */ /* 0x000fea0003c3ffff */
.L_x_23:
        /* <DEDUP_REMOVED lines=12> */
.L_x_128:


//--------------------- .text._Z40computeRelativeManhattanDistances_kernelPKiS0_iiPsi --------------------------
	.section	.text._Z40computeRelativeManhattanDistances_kernelPKiS0_iiPsi,"ax",@progbits
	.align	128
        .global         _Z40computeRelativeManhattanDistances_kernelPKiS0_iiPsi
        .type           _Z40computeRelativeManhattanDistances_kernelPKiS0_iiPsi,@function
        .size           _Z40computeRelativeManhattanDistances_kernelPKiS0_iiPsi,(.L_x_138 - _Z40computeRelativeManhattanDistances_kernelPKiS0_iiPsi)
        .other          _Z40computeRelativeManhattanDistances_kernelPKiS0_iiPsi,@"STO_CUDA_ENTRY STV_DEFAULT"
_Z40computeRelativeManhattanDistances_kernelPKiS0_iiPsi:
.text._Z40computeRelativeManhattanDistances_kernelPKiS0_iiPsi:
        /* <DEDUP_REMOVED lines=16> */
[----:B------:R-:W2:Y:S05]  /*0100*/  LDCU UR7, c[0x0][0x3a0] ;  /* 0x00007400ff0777ac */ /* 0x000eaa0008000800 */
[----:B------:R-:W3:Y:S01]  /*0110*/  LDC.64 R8, c[0x0][0x388] ;  /* 0x0000e200ff087b82 */ /* 0x000ee20000000a00 */
[----:B------:R-:W4:Y:S01]  /*0120*/  LDCU.64 UR8, c[0x0][0x398] ;  /* 0x00007300ff0877ac */ /* 0x000f220008000a00 */
[----:B0-----:R-:W-:-:S05]  /*0130*/  IMAD.WIDE R4, R13, 0x4, R4 ;  /* 0x000000040d047825 */ /* 0x001fca00078e0204 */
[----:B-1----:R3:W5:Y:S01]  /*0140*/  LDG.E R15, desc[UR4][R4.64] ;  /* 0x00000004040f7981 */ /* 0x002762000c1e1900 */
[----:B--2---:R-:W-:Y:S02]  /*0150*/  IMAD R3, R11, UR7, RZ ;  /* 0x000000070b037c24 */ /* 0x004fe4000f8e02ff */
[----:B------:R-:W-:-:S03]  /*0160*/  HFMA2 R10, -RZ, RZ, 0, +QNAN ;  /* 0x00007fffff0a7431 */ /* 0x000fc600000001ff */
[----:B----4-:R-:W-:-:S04]  /*0170*/  IADD3 R2, P1, PT, R3, UR8, RZ ;  /* 0x0000000803027c10 */ /* 0x010fc8000ff3e0ff */
[----:B------:R-:W-:Y:S01]  /*0180*/  LEA.HI.X.SX32 R3, R3, UR9, 0x1, P1 ;  /* 0x0000000903037c11 */ /* 0x000fe200088f0eff */
[----:B---3--:R-:W-:Y:S01]  /*0190*/  IMAD.WIDE R4, R13, 0x4, R8 ;  /* 0x000000040d047825 */ /* 0x008fe200078e0208 */
[----:B-----5:R-:W-:-:S13]  /*01a0*/  ISETP.NE.AND P0, PT, R15, -0x1, PT ;  /* 0xffffffff0f00780c */ /* 0x020fda0003f05270 */
[----:B------:R-:W-:-:S05]  /*01b0*/  @!P0 SHF.L.U32 R7, R0, 0x1, RZ ;  /* 0x0000000100078819 */ /* 0x000fca00000006ff */
[----:B------:R-:W-:-:S05]  /*01c0*/  @!P0 IMAD.WIDE R6, R7, 0x2, R2 ;  /* 0x0000000207068825 */ /* 0x000fca00078e0202 */
[----:B------:R0:W-:Y:S04]  /*01d0*/  @!P0 STG.E.U16 desc[UR4][R6.64], R10 ;  /* 0x0000000a06008986 */ /* 0x0001e8000c101504 */
[----:B------:R0:W-:Y:S01]  /*01e0*/  @!P0 STG.E.U16 desc[UR4][R6.64+0x2], R10 ;  /* 0x0000020a06008986 */ /* 0x0001e2000c101504 */
[----:B------:R-:W-:Y:S05]  /*01f0*/  @!P0 EXIT ;  /* 0x000000000000894d */ /* 0x000fea0003800000 */
[----:B------:R-:W2:Y:S01]  /*0200*/  LDG.E R4, desc[UR4][R4.64] ;  /* 0x0000000404047981 */ /* 0x000ea2000c1e1900 */
[C---:B0-----:R-:W-:Y:S02]  /*0210*/  SHF.L.U32 R7, R0.reuse, 0x1, RZ ;  /* 0x0000000100077819 */ /* 0x041fe400000006ff */
[----:B------:R-:W-:-:S03]  /*0220*/  IADD3 R15, PT, PT, R0, -R15, RZ ;  /* 0x8000000f000f7210 */ /* 0x000fc60007ffe0ff */
[----:B------:R-:W-:-:S05]  /*0230*/  IMAD.WIDE R2, R7, 0x2, R2 ;  /* 0x0000000207027825 */ /* 0x000fca00078e0202 */
[----:B------:R-:W-:Y:S01]  /*0240*/  STG.E.U16 desc[UR4][R2.64], R15 ;  /* 0x0000000f02007986 */ /* 0x000fe2000c101504 */
[----:B--2---:R-:W-:-:S05]  /*0250*/  IADD3 R11, PT, PT, R11, -R4, RZ ;  /* 0x800000040b0b7210 */ /* 0x004fca0007ffe0ff */
[----:B------:R-:W-:Y:S01]  /*0260*/  STG.E.U16 desc[UR4][R2.64+0x2], R11 ;  /* 0x0000020b02007986 */ /* 0x000fe2000c101504 */
[----:B------:R-:W-:Y:S05]  /*0270*/  EXIT ;  /* 0x000000000000794d */ /* 0x000fea0003800000 */
.L_x_24:
        /* <DEDUP_REMOVED lines=16> */
.L_x_138:


//--------------------- .text._Z40computeAbsoluteManhattanDistances_kernelPKiS0_iiPti --------------------------
	.section	.text._Z40computeAbsoluteManhattanDistances_kernelPKiS0_iiPti,"ax",@progbits
	.align	128
        .global         _Z40computeAbsoluteManhattanDistances_kernelPKiS0_iiPti
        .type           _Z40computeAbsoluteManhattanDistances_kernelPKiS0_iiPti,@function
        .size           _Z40computeAbsoluteManhattanDistances_kernelPKiS0_iiPti,(.L_x_139 - _Z40computeAbsoluteManhattanDistances_kernelPKiS0_iiPti)
        .other          _Z40computeAbsoluteManhattanDistances_kernelPKiS0_iiPti,@"STO_CUDA_ENTRY STV_DEFAULT"
_Z40computeAbsoluteManhattanDistances_kernelPKiS0_iiPti:
.text._Z40computeAbsoluteManhattanDistances_kernelPKiS0_iiPti:
        /* <DEDUP_REMOVED lines=21> */
[----:B--2---:R-:W-:Y:S01]  /*0150*/  IMAD R3, R11, UR7, RZ ;  /* 0x000000070b037c24 */ /* 0x004fe2000f8e02ff */
[----:B------:R-:W-:-:S04]  /*0160*/  MOV R10, 0xffff ;  /* 0x0000ffff000a7802 */ /* 0x000fc80000000f00 */
        /* <DEDUP_REMOVED lines=10> */
[C---:B------:R-:W-:Y:S02]  /*0210*/  IADD3 R15, PT, PT, R0.reuse, -R15, RZ ;  /* 0x8000000f000f7210 */ /* 0x040fe40007ffe0ff */
[----:B0-----:R-:W-:Y:S02]  /*0220*/  SHF.L.U32 R7, R0, 0x1, RZ ;  /* 0x0000000100077819 */ /* 0x001fe400000006ff */
[----:B------:R-:W-:-:S03]  /*0230*/  IABS R15, R15 ;  /* 0x0000000f000f7213 */ /* 0x000fc60000000000 */
[----:B------:R-:W-:-:S04]  /*0240*/  IMAD.WIDE R2, R7, 0x2, R2 ;  /* 0x0000000207027825 */ /* 0x000fc800078e0202 */
[----:B------:R-:W-:-:S05]  /*0250*/  IMAD.MOV.U32 R7, RZ, RZ, R15 ;  /* 0x000000ffff077224 */ /* 0x000fca00078e000f */
[----:B------:R-:W-:Y:S01]  /*0260*/  STG.E.U16 desc[UR4][R2.64], R7 ;  /* 0x0000000702007986 */ /* 0x000fe2000c101504 */
[----:B--2---:R-:W-:-:S05]  /*0270*/  IMAD.IADD R11, R11, 0x1, -R4 ;  /* 0x000000010b0b7824 */ /* 0x004fca00078e0a04 */
[----:B------:R-:W-:-:S05]  /*0280*/  IABS R9, R11 ;  /* 0x0000000b00097213 */ /* 0x000fca0000000000 */
[----:B------:R-:W-:Y:S01]  /*0290*/  STG.E.U16 desc[UR4][R2.64+0x2], R9 ;  /* 0x0000020902007986 */ /* 0x000fe2000c101504 */
[----:B------:R-:W-:Y:S05]  /*02a0*/  EXIT ;  /* 0x000000000000794d */ /* 0x000fea0003800000 */
.L_x_25:
        /* <DEDUP_REMOVED lines=13> */
.L_x_139:


//--------------------- .text._Z21computeVoronoi_kernelPKiS0_iiPsi --------------------------
	.section	.text._Z21computeVoronoi_kernelPKiS0_iiPsi,"ax",@progbits
	.align	128
        .global         _Z21computeVoronoi_kernelPKiS0_iiPsi
        .type           _Z21computeVoronoi_kernelPKiS0_iiPsi,@function
        .size           _Z21computeVoronoi_kernelPKiS0_iiPsi,(.L_x_140 - _Z21computeVoronoi_kernelPKiS0_iiPsi)
        .other          _Z21computeVoronoi_kernelPKiS0_iiPsi,@"STO_CUDA_ENTRY STV_DEFAULT"
_Z21computeVoronoi_kernelPKiS0_iiPsi:
.text._Z21computeVoronoi_kernelPKiS0_iiPsi:
        /* <DEDUP_REMOVED lines=33> */
[----:B0-----:R-:W-:-:S05]  /*0210*/  SHF.L.U32 R7, R0, 0x1, RZ ;  /* 0x0000000100077819 */ /* 0x001fca00000006ff */
[----:B------:R-:W-:-:S05]  /*0220*/  IMAD.WIDE R4, R7, 0x2, R4 ;  /* 0x0000000207047825 */ /* 0x000fca00078e0204 */
[----:B------:R-:W-:Y:S04]  /*0230*/  STG.E.U16 desc[UR4][R4.64], R13 ;  /* 0x0000000d04007986 */ /* 0x000fe8000c101504 */
[----:B--2---:R-:W-:Y:S01]  /*0240*/  STG.E.U16 desc[UR4][R4.64+0x2], R3 ;  /* 0x0000020304007986 */ /* 0x004fe2000c101504 */
[----:B------:R-:W-:Y:S05]  /*0250*/  EXIT ;  /* 0x000000000000794d */ /* 0x000fea0003800000 */
.L_x_26:
        /* <DEDUP_REMOVED lines=10> */
.L_x_140:


//--------------------- .text._Z34computeDistanceTransform64f_kernelPKiS0_iiPdi --------------------------
	.section	.text._Z34computeDistanceTransform64f_kernelPKiS0_iiPdi,"ax",@progbits
	.align	128
        .global         _Z34computeDistanceTransform64f_kernelPKiS0_iiPdi
        .type           _Z34computeDistanceTransform64f_kernelPKiS0_iiPdi,@function
        .size           _Z34computeDistanceTransform64f_kernelPKiS0_iiPdi,(.L_x_129 - _Z34computeDistanceTransform64f_kernelPKiS0_iiPdi)
        .other          _Z34computeDistanceTransform64f_kernelPKiS0_iiPdi,@"STO_CUDA_ENTRY STV_DEFAULT"
_Z34computeDistanceTransform64f_kernelPKiS0_iiPdi:
.text._Z34computeDistanceTransform64f_kernelPKiS0_iiPdi:
        /* <DEDUP_REMOVED lines=19> */
[----:B0-----:R-:W-:-:S06]  /*0130*/  IMAD.WIDE R6, R15, 0x4, R6 ;  /* 0x000000040f067825 */ /* 0x001fcc00078e0206 */
[----:B-1----:R-:W5:Y:S01]  /*0140*/  LDG.E R6, desc[UR4][R6.64] ;  /* 0x0000000406067981 */ /* 0x002f62000c1e1900 */
[----:B--2---:R-:W-:Y:S02]  /*0150*/  IMAD R3, R0, UR7, RZ ;  /* 0x0000000700037c24 */ /* 0x004fe4000f8e02ff */
[----:B---3--:R-:W-:-:S03]  /*0160*/  IMAD.WIDE R10, R15, 0x4, R10 ;  /* 0x000000040f0a7825 */ /* 0x008fc600078e020a */
[----:B----4-:R-:W-:-:S04]  /*0170*/  IADD3 R2, P1, PT, R3, UR8, RZ ;  /* 0x0000000803027c10 */ /* 0x010fc8000ff3e0ff */
[----:B------:R-:W-:Y:S02]  /*0180*/  LEA.HI.X.SX32 R3, R3, UR9, 0x1, P1 ;  /* 0x0000000903037c11 */ /* 0x000fe400088f0eff */
[----:B-----5:R-:W-:-:S13]  /*0190*/  ISETP.NE.AND P0, PT, R6, -0x1, PT ;  /* 0xffffffff0600780c */ /* 0x020fda0003f05270 */
[----:B------:R-:W-:Y:S02]  /*01a0*/  @!P0 IMAD.MOV.U32 R12, RZ, RZ, 0x0 ;  /* 0x00000000ff0c8424 */ /* 0x000fe400078e00ff */
[----:B------:R-:W-:Y:S02]  /*01b0*/  @!P0 IMAD.MOV.U32 R13, RZ, RZ, 0x7ff00000 ;  /* 0x7ff00000ff0d8424 */ /* 0x000fe400078e00ff */
[----:B------:R-:W-:-:S05]  /*01c0*/  @!P0 IMAD.WIDE R8, R5, 0x8, R2 ;  /* 0x0000000805088825 */ /* 0x000fca00078e0202 */
[----:B------:R0:W-:Y:S01]  /*01d0*/  @!P0 STG.E.64 desc[UR4][R8.64], R12 ;  /* 0x0000000c08008986 */ /* 0x0001e2000c101b04 */
[----:B------:R-:W-:Y:S05]  /*01e0*/  @!P0 EXIT ;  /* 0x000000000000894d */ /* 0x000fea0003800000 */
[----:B------:R1:W2:Y:S01]  /*01f0*/  LDG.E R11, desc[UR4][R10.64] ;  /* 0x000000040a0b7981 */ /* 0x0002a2000c1e1900 */
[----:B------:R-:W-:Y:S01]  /*0200*/  BSSY.RECONVERGENT B0, `(.L_x_27) ;  /* 0x0000019000007945 */ /* 0x000fe20003800200 */
[----:B-1----:R-:W-:Y:S02]  /*0210*/  MOV R10, 0x0 ;  /* 0x00000000000a7802 */ /* 0x002fe40000000f00 */
[----:B--2---:R-:W-:Y:S01]  /*0220*/  IADD3 R4, PT, PT, R0, -R11, RZ ;  /* 0x8000000b00047210 */ /* 0x004fe20007ffe0ff */
[----:B------:R-:W-:Y:S02]  /*0230*/  IMAD.IADD R0, R5, 0x1, -R6 ;  /* 0x0000000105007824 */ /* 0x000fe400078e0a06 */
[----:B------:R-:W-:Y:S01]  /*0240*/  IMAD.MOV.U32 R11, RZ, RZ, 0x3fd80000 ;  /* 0x3fd80000ff0b7424 */ /* 0x000fe200078e00ff */
[----:B0-----:R-:W0:Y:S08]  /*0250*/  I2F.F64 R8, R4 ;  /* 0x0000000400087312 */ /* 0x001e300000201c00 */
        /* <DEDUP_REMOVED lines=17> */
[----:B------:R-:W-:-:S07]  /*0370*/  MOV R0, 0x390 ;  /* 0x0000039000007802 */ /* 0x000fce0000000f00 */
[----:B------:R-:W-:Y:S05]  /*0380*/  CALL.REL.NOINC `($__internal_1_$__cuda_sm20_dsqrt_rn_f64_mediumpath_v1) ;  /* 0x0000000000107944 */ /* 0x000fea0003c00000 */
.L_x_28:
[----:B------:R-:W-:Y:S05]  /*0390*/  BSYNC.RECONVERGENT B0 ;  /* 0x0000000000007941 */ /* 0x000fea0003800200 */
.L_x_27:
[----:B------:R-:W-:-:S05]  /*03a0*/  IMAD.WIDE R2, R5, 0x8, R2 ;  /* 0x0000000805027825 */ /* 0x000fca00078e0202 */
[----:B------:R-:W-:Y:S01]  /*03b0*/  STG.E.64 desc[UR4][R2.64], R16 ;  /* 0x0000001002007986 */ /* 0x000fe2000c101b04 */
[----:B------:R-:W-:Y:S05]  /*03c0*/  EXIT ;  /* 0x000000000000794d */ /* 0x000fea0003800000 */
        .weak           $__internal_1_$__cuda_sm20_dsqrt_rn_f64_mediumpath_v1
        .type           $__internal_1_$__cuda_sm20_dsqrt_rn_f64_mediumpath_v1,@function
        .size           $__internal_1_$__cuda_sm20_dsqrt_rn_f64_mediumpath_v1,(.L_x_129 - $__internal_1_$__cuda_sm20_dsqrt_rn_f64_mediumpath_v1)
$__internal_1_$__cuda_sm20_dsqrt_rn_f64_mediumpath_v1:
[----:B------:R-:W-:Y:S01]  /*03d0*/  ISETP.GE.U32.AND P0, PT, R8, -0x3400000, PT ;  /* 0xfcc000000800780c */ /* 0x000fe20003f06070 */
[----:B------:R-:W-:Y:S01]  /*03e0*/  BSSY.RECONVERGENT B1, `(.L_x_29) ;  /* 0x0000024000017945 */ /* 0x000fe20003800200 */
[----:B------:R-:W-:-:S11]  /*03f0*/  MOV R11, R19 ;  /* 0x00000013000b7202 */ /* 0x000fd60000000f00 */
[----:B------:R-:W-:Y:S05]  /*0400*/  @!P0 BRA `(.L_x_30) ;  /* 0x0000000000208947 */ /* 0x000fea0003800000 */
[----:B------:R-:W-:-:S10]  /*0410*/  DFMA.RM R10, R14, R10, R12 ;  /* 0x0000000a0e0a722b */ /* 0x000fd4000000400c */
[----:B------:R-:W-:-:S05]  /*0420*/  IADD3 R8, P0, PT, R10, 0x1, RZ ;  /* 0x000000010a087810 */ /* 0x000fca0007f1e0ff */
[----:B------:R-:W-:-:S06]  /*0430*/  IMAD.X R9, RZ, RZ, R11, P0 ;  /* 0x000000ffff097224 */ /* 0x000fcc00000e060b */
[----:B------:R-:W-:-:S08]  /*0440*/  DFMA.RP R6, -R10, R8, R6 ;  /* 0x000000080a06722b */ /* 0x000fd00000008106 */
[----:B------:R-:W-:-:S06]  /*0450*/  DSETP.GT.AND P0, PT, R6, RZ, PT ;  /* 0x000000ff0600722a */ /* 0x000fcc0003f04000 */
[----:B------:R-:W-:Y:S02]  /*0460*/  FSEL R8, R8, R10, P0 ;  /* 0x0000000a08087208 */ /* 0x000fe40000000000 */
[----:B------:R-:W-:Y:S01]  /*0470*/  FSEL R9, R9, R11, P0 ;  /* 0x0000000b09097208 */ /* 0x000fe20000000000 */
[----:B------:R-:W-:Y:S06]  /*0480*/  BRA `(.L_x_31) ;  /* 0x0000000000647947 */ /* 0x000fec0003800000 */
.L_x_30:
[----:B------:R-:W-:-:S14]  /*0490*/  DSETP.NE.AND P0, PT, R6, RZ, PT ;  /* 0x000000ff0600722a */ /* 0x000fdc0003f05000 */
[----:B------:R-:W-:Y:S05]  /*04a0*/  @!P0 BRA `(.L_x_32) ;  /* 0x0000000000588947 */ /* 0x000fea0003800000 */
[----:B------:R-:W-:-:S13]  /*04b0*/  ISETP.GE.AND P0, PT, R7, RZ, PT ;  /* 0x000000ff0700720c */ /* 0x000fda0003f06270 */
[----:B------:R-:W-:Y:S01]  /*04c0*/  @!P0 MOV R8, 0x0 ;  /* 0x0000000000088802 */ /* 0x000fe20000000f00 */
[----:B------:R-:W-:Y:S01]  /*04d0*/  @!P0 IMAD.MOV.U32 R9, RZ, RZ, -0x80000 ;  /* 0xfff80000ff098424 */ /* 0x000fe200078e00ff */
[----:B------:R-:W-:Y:S06]  /*04e0*/  @!P0 BRA `(.L_x_31) ;  /* 0x00000000004c8947 */ /* 0x000fec0003800000 */
[----:B------:R-:W-:-:S13]  /*04f0*/  ISETP.GT.AND P0, PT, R7, 0x7fefffff, PT ;  /* 0x7fefffff0700780c */ /* 0x000fda0003f04270 */
[----:B------:R-:W-:Y:S05]  /*0500*/  @P0 BRA `(.L_x_32) ;  /* 0x0000000000400947 */ /* 0x000fea0003800000 */
[----:B------:R-:W-:Y:S01]  /*0510*/  DMUL R6, R6, 8.11296384146066816958e+31 ;  /* 0x4690000006067828 */ /* 0x000fe20000000000 */
[----:B------:R-:W-:Y:S01]  /*0520*/  MOV R8, RZ ;  /* 0x000000ff00087202 */ /* 0x000fe20000000f00 */
[----:B------:R-:W-:Y:S01]  /*0530*/  IMAD.MOV.U32 R12, RZ, RZ, 0x0 ;  /* 0x00000000ff0c7424 */ /* 0x000fe200078e00ff */
[----:B------:R-:W-:-:S03]  /*0540*/  MOV R13, 0x3fd80000 ;  /* 0x3fd80000000d7802 */ /* 0x000fc60000000f00 */
[----:B------:R-:W0:Y:S02]  /*0550*/  MUFU.RSQ64H R9, R7 ;  /* 0x0000000700097308 */ /* 0x000e240000001c00 */
[----:B0-----:R-:W-:-:S08]  /*0560*/  DMUL R10, R8, R8 ;  /* 0x00000008080a7228 */ /* 0x001fd00000000000 */
[----:B------:R-:W-:-:S08]  /*0570*/  DFMA R10, R6, -R10, 1 ;  /* 0x3ff00000060a742b */ /* 0x000fd0000000080a */
[----:B------:R-:W-:Y:S02]  /*0580*/  DFMA R12, R10, R12, 0.5 ;  /* 0x3fe000000a0c742b */ /* 0x000fe4000000000c */
[----:B------:R-:W-:-:S08]  /*0590*/  DMUL R10, R8, R10 ;  /* 0x0000000a080a7228 */ /* 0x000fd00000000000 */
[----:B------:R-:W-:-:S08]  /*05a0*/  DFMA R10, R12, R10, R8 ;  /* 0x0000000a0c0a722b */ /* 0x000fd00000000008 */
[----:B------:R-:W-:Y:S02]  /*05b0*/  DMUL R8, R6, R10 ;  /* 0x0000000a06087228 */ /* 0x000fe40000000000 */
[----:B------:R-:W-:-:S06]  /*05c0*/  VIADD R11, R11, 0xfff00000 ;  /* 0xfff000000b0b7836 */ /* 0x000fcc0000000000 */
[----:B------:R-:W-:-:S08]  /*05d0*/  DFMA R12, R8, -R8, R6 ;  /* 0x80000008080c722b */ /* 0x000fd00000000006 */
[----:B------:R-:W-:-:S10]  /*05e0*/  DFMA R8, R10, R12, R8 ;  /* 0x0000000c0a08722b */ /* 0x000fd40000000008 */
[----:B------:R-:W-:Y:S01]  /*05f0*/  IADD3 R9, PT, PT, R9, -0x3500000, RZ ;  /* 0xfcb0000009097810 */ /* 0x000fe20007ffe0ff */
[----:B------:R-:W-:Y:S06]  /*0600*/  BRA `(.L_x_31) ;  /* 0x0000000000047947 */ /* 0x000fec0003800000 */
.L_x_32:
[----:B------:R-:W-:-:S11]  /*0610*/  DADD R8, R6, R6 ;  /* 0x0000000006087229 */ /* 0x000fd60000000006 */
.L_x_31:
[----:B------:R-:W-:Y:S05]  /*0620*/  BSYNC.RECONVERGENT B1 ;  /* 0x0000000000017941 */ /* 0x000fea0003800200 */
.L_x_29:
[----:B------:R-:W-:Y:S02]  /*0630*/  HFMA2 R7, -RZ, RZ, 0, 0 ;  /* 0x00000000ff077431 */ /* 0x000fe400000001ff */
[----:B------:R-:W-:Y:S01]  /*0640*/  IMAD.MOV.U32 R6, RZ, RZ, R0 ;  /* 0x000000ffff067224 */ /* 0x000fe200078e0000 */
[----:B------:R-:W-:Y:S01]  /*0650*/  MOV R17, R9 ;  /* 0x0000000900117202 */ /* 0x000fe20000000f00 */
[----:B------:R-:W-:Y:S02]  /*0660*/  IMAD.MOV.U32 R16, RZ, RZ, R8 ;  /* 0x000000ffff107224 */ /* 0x000fe400078e0008 */
[----:B------:R-:W-:Y:S05]  /*0670*/  RET.REL.NODEC R6 `(_Z34computeDistanceTransform64f_kernelPKiS0_iiPdi) ;  /* 0xfffffff806607950 */ /* 0x000fea0003c3ffff */
.L_x_33:
        /* <DEDUP_REMOVED lines=16> */
.L_x_129:


//--------------------- .text._Z34computeDistanceTransform32f_kernelPKiS0_iiPfi --------------------------
	.section	.text._Z34computeDistanceTransform32f_kernelPKiS0_iiPfi,"ax",@progbits
	.align	128
        .global         _Z34computeDistanceTransform32f_kernelPKiS0_iiPfi
        .type           _Z34computeDistanceTransform32f_kernelPKiS0_iiPfi,@function
        .size           _Z34computeDistanceTransform32f_kernelPKiS0_iiPfi,(.L_x_130 - _Z34computeDistanceTransform32f_kernelPKiS0_iiPfi)
        .other          _Z34computeDistanceTransform32f_kernelPKiS0_iiPfi,@"STO_CUDA_ENTRY STV_DEFAULT"
_Z34computeDistanceTransform32f_kernelPKiS0_iiPfi:
.text._Z34computeDistanceTransform32f_kernelPKiS0_iiPfi:
        /* <DEDUP_REMOVED lines=26> */
[----:B------:R-:W-:Y:S01]  /*01a0*/  @!P0 MOV R15, 0x7f800000 ;  /* 0x7f800000000f8802 */ /* 0x000fe20000000f00 */
[----:B------:R-:W-:-:S05]  /*01b0*/  @!P0 IMAD.WIDE R10, R5, 0x4, R2 ;  /* 0x00000004050a8825 */ /* 0x000fca00078e0202 */
[----:B------:R0:W-:Y:S01]  /*01c0*/  @!P0 STG.E desc[UR4][R10.64], R15 ;  /* 0x0000000f0a008986 */ /* 0x0001e2000c101904 */
[----:B------:R-:W-:Y:S05]  /*01d0*/  @!P0 EXIT ;  /* 0x000000000000894d */ /* 0x000fea0003800000 */
[----:B------:R-:W2:Y:S01]  /*01e0*/  LDG.E R9, desc[UR4][R8.64] ;  /* 0x0000000408097981 */ /* 0x000ea2000c1e1900 */
[----:B------:R-:W-:Y:S01]  /*01f0*/  IADD3 R6, PT, PT, R5, -R6, RZ ;  /* 0x8000000605067210 */ /* 0x000fe20007ffe0ff */
[----:B------:R-:W-:Y:S03]  /*0200*/  BSSY.RECONVERGENT B0, `(.L_x_34) ;  /* 0x0000012000007945 */ /* 0x000fe60003800200 */
[----:B------:R-:W-:Y:S02]  /*0210*/  I2FP.F32.S32 R6, R6 ;  /* 0x0000000600067245 */ /* 0x000fe40000201400 */
[----:B--2---:R-:W-:-:S04]  /*0220*/  IADD3 R0, PT, PT, R0, -R9, RZ ;  /* 0x8000000900007210 */ /* 0x004fc80007ffe0ff */
[----:B------:R-:W-:-:S05]  /*0230*/  I2FP.F32.S32 R0, R0 ;  /* 0x0000000000007245 */ /* 0x000fca0000201400 */
[----:B------:R-:W-:-:S04]  /*0240*/  FMUL R7, R0, R0 ;  /* 0x0000000000077220 */ /* 0x000fc80000400000 */
[----:B------:R-:W-:-:S04]  /*0250*/  FFMA R0, R6, R6, R7 ;  /* 0x0000000606007223 */ /* 0x000fc80000000007 */
[----:B------:R1:W2:Y:S01]  /*0260*/  MUFU.RSQ R7, R0 ;  /* 0x0000000000077308 */ /* 0x0002a20000001400 */
[----:B------:R-:W-:-:S04]  /*0270*/  IADD3 R4, PT, PT, R0, -0xd000000, RZ ;  /* 0xf300000000047810 */ /* 0x000fc80007ffe0ff */
[----:B------:R-:W-:-:S13]  /*0280*/  ISETP.GT.U32.AND P0, PT, R4, 0x727fffff, PT ;  /* 0x727fffff0400780c */ /* 0x000fda0003f04070 */
[----:B-12---:R-:W-:Y:S05]  /*0290*/  @!P0 BRA `(.L_x_35) ;  /* 0x0000000000108947 */ /* 0x006fea0003800000 */
[----:B0-----:R-:W-:-:S07]  /*02a0*/  MOV R10, 0x2c0 ;  /* 0x000002c0000a7802 */ /* 0x001fce0000000f00 */
[----:B------:R-:W-:Y:S05]  /*02b0*/  CALL.REL.NOINC `($__internal_2_$__cuda_sm20_sqrt_rn_f32_slowpath) ;  /* 0x0000000000287944 */ /* 0x000fea0003c00000 */
[----:B------:R-:W-:Y:S01]  /*02c0*/  MOV R7, R4 ;  /* 0x0000000400077202 */ /* 0x000fe20000000f00 */
[----:B------:R-:W-:Y:S06]  /*02d0*/  BRA `(.L_x_36) ;  /* 0x0000000000107947 */ /* 0x000fec0003800000 */
.L_x_35:
[----:B------:R-:W-:Y:S01]  /*02e0*/  FMUL.FTZ R9, R0, R7 ;  /* 0x0000000700097220 */ /* 0x000fe20000410000 */
[----:B------:R-:W-:-:S03]  /*02f0*/  FMUL.FTZ R7, R7, 0.5 ;  /* 0x3f00000007077820 */ /* 0x000fc60000410000 */
[----:B------:R-:W-:-:S04]  /*0300*/  FFMA R0, -R9, R9, R0 ;  /* 0x0000000909007223 */ /* 0x000fc80000000100 */
[----:B------:R-:W-:-:S07]  /*0310*/  FFMA R7, R0, R7, R9 ;  /* 0x0000000700077223 */ /* 0x000fce0000000009 */
.L_x_36:
[----:B------:R-:W-:Y:S05]  /*0320*/  BSYNC.RECONVERGENT B0 ;  /* 0x0000000000007941 */ /* 0x000fea0003800200 */
.L_x_34:
[----:B------:R-:W-:-:S05]  /*0330*/  IMAD.WIDE R2, R5, 0x4, R2 ;  /* 0x0000000405027825 */ /* 0x000fca00078e0202 */
[----:B------:R-:W-:Y:S01]  /*0340*/  STG.E desc[UR4][R2.64], R7 ;  /* 0x0000000702007986 */ /* 0x000fe2000c101904 */
[----:B------:R-:W-:Y:S05]  /*0350*/  EXIT ;  /* 0x000000000000794d */ /* 0x000fea0003800000 */
        .weak           $__internal_2_$__cuda_sm20_sqrt_rn_f32_slowpath
        .type           $__internal_2_$__cuda_sm20_sqrt_rn_f32_slowpath,@function
        .size           $__internal_2_$__cuda_sm20_sqrt_rn_f32_slowpath,(.L_x_130 - $__internal_2_$__cuda_sm20_sqrt_rn_f32_slowpath)
$__internal_2_$__cuda_sm20_sqrt_rn_f32_slowpath:
[----:B------:R-:W-:-:S13]  /*0360*/  LOP3.LUT P0, RZ, R0, 0x7fffffff, RZ, 0xc0, !PT ;  /* 0x7fffffff00ff7812 */ /* 0x000fda000780c0ff */
[----:B------:R-:W-:Y:S01]  /*0370*/  @!P0 MOV R4, R0 ;  /* 0x0000000000048202 */ /* 0x000fe20000000f00 */
[----:B------:R-:W-:Y:S06]  /*0380*/  @!P0 BRA `(.L_x_37) ;  /* 0x0000000000408947 */ /* 0x000fec0003800000 */
[----:B------:R-:W-:-:S13]  /*0390*/  FSETP.GEU.FTZ.AND P0, PT, R0, RZ, PT ;  /* 0x000000ff0000720b */ /* 0x000fda0003f1e000 */
[----:B------:R-:W-:Y:S01]  /*03a0*/  @!P0 MOV R4, 0x7fffffff ;  /* 0x7fffffff00048802 */ /* 0x000fe20000000f00 */
[----:B------:R-:W-:Y:S06]  /*03b0*/  @!P0 BRA `(.L_x_37) ;  /* 0x0000000000348947 */ /* 0x000fec0003800000 */
[----:B------:R-:W-:-:S13]  /*03c0*/  FSETP.GTU.FTZ.AND P0, PT, |R0|, +INF , PT ;  /* 0x7f8000000000780b */ /* 0x000fda0003f1c200 */
[----:B------:R-:W-:Y:S01]  /*03d0*/  @P0 FADD.FTZ R4, R0, 1 ;  /* 0x3f80000000040421 */ /* 0x000fe20000010000 */
[----:B------:R-:W-:Y:S06]  /*03e0*/  @P0 BRA `(.L_x_37) ;  /* 0x0000000000280947 */ /* 0x000fec0003800000 */
[----:B------:R-:W-:-:S13]  /*03f0*/  FSETP.NEU.FTZ.AND P0, PT, |R0|, +INF , PT ;  /* 0x7f8000000000780b */ /* 0x000fda0003f1d200 */
[----:B------:R-:W-:-:S04]  /*0400*/  @P0 FFMA R6, R0, 1.84467440737095516160e+19, RZ ;  /* 0x5f80000000060823 */ /* 0x000fc800000000ff */
[----:B------:R-:W0:Y:S02]  /*0410*/  @P0 MUFU.RSQ R7, R6 ;  /* 0x0000000600070308 */ /* 0x000e240000001400 */
[----:B0-----:R-:W-:Y:S01]  /*0420*/  @P0 FMUL.FTZ R9, R6, R7 ;  /* 0x0000000706090220 */ /* 0x001fe20000410000 */
[----:B------:R-:W-:-:S03]  /*0430*/  @P0 FMUL.FTZ R7, R7, 0.5 ;  /* 0x3f00000007070820 */ /* 0x000fc60000410000 */
[----:B------:R-:W-:-:S04]  /*0440*/  @P0 FADD.FTZ R4, -R9, -RZ ;  /* 0x800000ff09040221 */ /* 0x000fc80000010100 */
[----:B------:R-:W-:Y:S01]  /*0450*/  @P0 FFMA R8, R9, R4, R6 ;  /* 0x0000000409080223 */ /* 0x000fe20000000006 */
[----:B------:R-:W-:-:S03]  /*0460*/  @!P0 MOV R4, R0 ;  /* 0x0000000000048202 */ /* 0x000fc60000000f00 */
[----:B------:R-:W-:-:S04]  /*0470*/  @P0 FFMA R7, R8, R7, R9 ;  /* 0x0000000708070223 */ /* 0x000fc80000000009 */
[----:B------:R-:W-:-:S07]  /*0480*/  @P0 FMUL.FTZ R4, R7, 2.3283064365386962891e-10 ;  /* 0x2f80000007040820 */ /* 0x000fce0000410000 */
.L_x_37:
[----:B------:R-:W-:Y:S01]  /*0490*/  HFMA2 R7, -RZ, RZ, 0, 0 ;  /* 0x00000000ff077431 */ /* 0x000fe200000001ff */
[----:B------:R-:W-:-:S04]  /*04a0*/  MOV R6, R10 ;  /* 0x0000000a00067202 */ /* 0x000fc80000000f00 */
[----:B------:R-:W-:Y:S05]  /*04b0*/  RET.REL.NODEC R6 `(_Z34computeDistanceTransform32f_kernelPKiS0_iiPfi) ;  /* 0xfffffff806d07950 */ /* 0x000fea0003c3ffff */
.L_x_38:
        /* <DEDUP_REMOVED lines=12> */
.L_x_130:


//--------------------- .text._Z34computeDistanceTransform16u_kernelPKiS0_iiPti --------------------------
	.section	.text._Z34computeDistanceTransform16u_kernelPKiS0_iiPti,"ax",@progbits
	.align	128
        .global         _Z34computeDistanceTransform16u_kernelPKiS0_iiPti
        .type           _Z34computeDistanceTransform16u_kernelPKiS0_iiPti,@function
        .size           _Z34computeDistanceTransform16u_kernelPKiS0_iiPti,(.L_x_131 - _Z34computeDistanceTransform16u_kernelPKiS0_iiPti)
        .other          _Z34computeDistanceTransform16u_kernelPKiS0_iiPti,@"STO_CUDA_ENTRY STV_DEFAULT"
_Z34computeDistanceTransform16u_kernelPKiS0_iiPti:
.text._Z34computeDistanceTransform16u_kernelPKiS0_iiPti:
        /* <DEDUP_REMOVED lines=27> */
[----:B------:R-:W-:-:S05]  /*01b0*/  @!P0 IMAD.WIDE R8, R5, 0x2, R2 ;  /* 0x0000000205088825 */ /* 0x000fca00078e0202 */
[----:B------:R0:W-:Y:S01]  /*01c0*/  @!P0 STG.E.U16 desc[UR4][R8.64], R12 ;  /* 0x0000000c08008986 */ /* 0x0001e2000c101504 */
[----:B------:R-:W-:Y:S05]  /*01d0*/  @!P0 EXIT ;  /* 0x000000000000894d */ /* 0x000fea0003800000 */
[----:B------:R-:W2:Y:S01]  /*01e0*/  LDG.E R7, desc[UR4][R6.64] ;  /* 0x0000000406077981 */ /* 0x000ea2000c1e1900 */
[----:B------:R-:W-:Y:S01]  /*01f0*/  IADD3 R4, PT, PT, R5, -R4, RZ ;  /* 0x8000000405047210 */ /* 0x000fe20007ffe0ff */
[----:B------:R-:W-:Y:S03]  /*0200*/  BSSY.RECONVERGENT B0, `(.L_x_39) ;  /* 0x0000012000007945 */ /* 0x000fe60003800200 */
[----:B------:R-:W-:Y:S02]  /*0210*/  I2FP.F32.S32 R4, R4 ;  /* 0x0000000400047245 */ /* 0x000fe40000201400 */
[----:B--2---:R-:W-:-:S04]  /*0220*/  IADD3 R0, PT, PT, R0, -R7, RZ ;  /* 0x8000000700007210 */ /* 0x004fc80007ffe0ff */
[----:B------:R-:W-:-:S05]  /*0230*/  I2FP.F32.S32 R0, R0 ;  /* 0x0000000000007245 */ /* 0x000fca0000201400 */
[----:B0-----:R-:W-:-:S04]  /*0240*/  FMUL R9, R0, R0 ;  /* 0x0000000000097220 */ /* 0x001fc80000400000 */
[----:B------:R-:W-:-:S04]  /*0250*/  FFMA R0, R4, R4, R9 ;  /* 0x0000000404007223 */ /* 0x000fc80000000009 */
[----:B------:R0:W1:Y:S01]  /*0260*/  MUFU.RSQ R9, R0 ;  /* 0x0000000000097308 */ /* 0x0000620000001400 */
[----:B------:R-:W-:-:S04]  /*0270*/  IADD3 R4, PT, PT, R0, -0xd000000, RZ ;  /* 0xf300000000047810 */ /* 0x000fc80007ffe0ff */
[----:B------:R-:W-:-:S13]  /*0280*/  ISETP.GT.U32.AND P0, PT, R4, 0x727fffff, PT ;  /* 0x727fffff0400780c */ /* 0x000fda0003f04070 */
[----:B01----:R-:W-:Y:S05]  /*0290*/  @!P0 BRA `(.L_x_40) ;  /* 0x0000000000108947 */ /* 0x003fea0003800000 */
[----:B------:R-:W-:-:S07]  /*02a0*/  MOV R10, 0x2c0 ;  /* 0x000002c0000a7802 */ /* 0x000fce0000000f00 */
[----:B------:R-:W-:Y:S05]  /*02b0*/  CALL.REL.NOINC `($__internal_3_$__cuda_sm20_sqrt_rn_f32_slowpath) ;  /* 0x0000000000307944 */ /* 0x000fea0003c00000 */
[----:B------:R-:W-:Y:S01]  /*02c0*/  MOV R0, R4 ;  /* 0x0000000400007202 */ /* 0x000fe20000000f00 */
[----:B------:R-:W-:Y:S06]  /*02d0*/  BRA `(.L_x_41) ;  /* 0x0000000000107947 */ /* 0x000fec0003800000 */
.L_x_40:
[----:B------:R-:W-:Y:S01]  /*02e0*/  FMUL.FTZ R7, R0, R9 ;  /* 0x0000000900077220 */ /* 0x000fe20000410000 */
[----:B------:R-:W-:-:S03]  /*02f0*/  FMUL.FTZ R9, R9, 0.5 ;  /* 0x3f00000009097820 */ /* 0x000fc60000410000 */
[----:B------:R-:W-:-:S04]  /*0300*/  FFMA R0, -R7, R7, R0 ;  /* 0x0000000707007223 */ /* 0x000fc80000000100 */
[----:B------:R-:W-:-:S07]  /*0310*/  FFMA R0, R0, R9, R7 ;  /* 0x0000000900007223 */ /* 0x000fce0000000007 */
.L_x_41:
[----:B------:R-:W-:Y:S05]  /*0320*/  BSYNC.RECONVERGENT B0 ;  /* 0x0000000000007941 */ /* 0x000fea0003800200 */
.L_x_39:
[----:B------:R-:W-:Y:S01]  /*0330*/  FMNMX R0, R0, 65535, PT ;  /* 0x477fff0000007809 */ /* 0x000fe20003800000 */
[----:B------:R-:W-:-:S03]  /*0340*/  IMAD.WIDE R2, R5, 0x2, R2 ;  /* 0x0000000205027825 */ /* 0x000fc600078e0202 */
[----:B------:R-:W0:Y:S02]  /*0350*/  F2I.U32.TRUNC.NTZ R7, R0 ;  /* 0x0000000000077305 */ /* 0x000e24000020f000 */
[----:B0-----:R-:W-:Y:S01]  /*0360*/  STG.E.U16 desc[UR4][R2.64], R7 ;  /* 0x0000000702007986 */ /* 0x001fe2000c101504 */
[----:B------:R-:W-:Y:S05]  /*0370*/  EXIT ;  /* 0x000000000000794d */ /* 0x000fea0003800000 */
        .weak           $__internal_3_$__cuda_sm20_sqrt_rn_f32_slowpath
        .type           $__internal_3_$__cuda_sm20_sqrt_rn_f32_slowpath,@function
        .size           $__internal_3_$__cuda_sm20_sqrt_rn_f32_slowpath,(.L_x_131 - $__internal_3_$__cuda_sm20_sqrt_rn_f32_slowpath)
$__internal_3_$__cuda_sm20_sqrt_rn_f32_slowpath:
        /* <DEDUP_REMOVED lines=19> */
.L_x_42:
[----:B------:R-:W-:Y:S01]  /*04b0*/  HFMA2 R7, -RZ, RZ, 0, 0 ;  /* 0x00000000ff077431 */ /* 0x000fe200000001ff */
[----:B------:R-:W-:-:S04]  /*04c0*/  MOV R6, R10 ;  /* 0x0000000a00067202 */ /* 0x000fc80000000f00 */
[----:B------:R-:W-:Y:S05]  /*04d0*/  RET.REL.NODEC R6 `(_Z34computeDistanceTransform16u_kernelPKiS0_iiPti) ;  /* 0xfffffff806c87950 */ /* 0x000fea0003c3ffff */
.L_x_43:
        /* <DEDUP_REMOVED lines=10> */
.L_x_131:


//--------------------- .text._Z19rowPropagate_kernelPiS_ii --------------------------
	.section	.text._Z19rowPropagate_kernelPiS_ii,"ax",@progbits
	.align	128
        .global         _Z19rowPropagate_kernelPiS_ii
        .type           _Z19rowPropagate_kernelPiS_ii,@function
        .size           _Z19rowPropagate_kernelPiS_ii,(.L_x_144 - _Z19rowPropagate_kernelPiS_ii)
        .other          _Z19rowPropagate_kernelPiS_ii,@"STO_CUDA_ENTRY STV_DEFAULT"
_Z19rowPropagate_kernelPiS_ii:
.text._Z19rowPropagate_kernelPiS_ii:
[----:B------:R-:W-:Y:S01]  /*0000*/  LDC R1, c[0x0][0x37c] ;  /* 0x0000df00ff017b82 */ /* 0x000fe20000000800 */
[----:B------:R-:W0:Y:S07]  /*0010*/  S2R R3, SR_TID.X ;  /* 0x0000000000037919 */ /* 0x000e2e0000002100 */
[----:B------:R-:W0:Y:S01]  /*0020*/  S2UR UR4, SR_CTAID.X ;  /* 0x00000000000479c3 */ /* 0x000e220000002500 */
[----:B------:R-:W1:Y:S07]  /*0030*/  LDCU UR5, c[0x0][0x394] ;  /* 0x00007280ff0577ac */ /* 0x000e6e0008000800 */
[----:B------:R-:W0:Y:S02]  /*0040*/  LDC R10, c[0x0][0x360] ;  /* 0x0000d800ff0a7b82 */ /* 0x000e240000000800 */
[----:B0-----:R-:W-:-:S05]  /*0050*/  IMAD R10, R10, UR4, R3 ;  /* 0x000000040a0a7c24 */ /* 0x001fca000f8e0203 */
[----:B-1----:R-:W-:-:S13]  /*0060*/  ISETP.GE.AND P0, PT, R10, UR5, PT ;  /* 0x000000050a007c0c */ /* 0x002fda000bf06270 */
[----:B------:R-:W-:Y:S05]  /*0070*/  @P0 EXIT ;  /* 0x000000000000094d */ /* 0x000fea0003800000 */
[----:B------:R-:W0:Y:S02]  /*0080*/  LDC R15, c[0x0][0x390] ;  /* 0x0000e400ff0f7b82 */ /* 0x000e240000000800 */
[----:B0-----:R-:W-:-:S13]  /*0090*/  ISETP.GE.AND P0, PT, R15, 0x2, PT ;  /* 0x000000020f00780c */ /* 0x001fda0003f06270 */
[----:B------:R-:W-:Y:S05]  /*00a0*/  @!P0 EXIT ;  /* 0x000000000000894d */ /* 0x000fea0003800000 */
[----:B------:R-:W0:Y:S01]  /*00b0*/  LDC.64 R6, c[0x0][0x380] ;  /* 0x0000e000ff067b82 */ /* 0x000e220000000a00 */
[----:B------:R-:W-:Y:S01]  /*00c0*/  IMAD R3, R10, R15, RZ ;  /* 0x0000000f0a037224 */ /* 0x000fe200078e02ff */
[C---:B------:R-:W-:Y:S01]  /*00d0*/  IADD3 R9, PT, PT, R15.reuse, -0x4, RZ ;  /* 0xfffffffc0f097810 */ /* 0x040fe20007ffe0ff */
[C---:B------:R-:W-:Y:S01]  /*00e0*/  VIADD R0, R15.reuse, 0xffffffff ;  /* 0xffffffff0f007836 */ /* 0x040fe20000000000 */
[----:B------:R-:W1:Y:S01]  /*00f0*/  LDCU.64 UR6, c[0x0][0x358] ;  /* 0x00006b00ff0677ac */ /* 0x000e620008000a00 */
[C---:B------:R-:W-:Y:S02]  /*0100*/  VIADD R13, R15.reuse, 0xfffffffe ;  /* 0xfffffffe0f0d7836 */ /* 0x040fe40000000000 */
[C---:B------:R-:W-:Y:S01]  /*0110*/  VIADD R11, R15.reuse, 0xfffffffd ;  /* 0xfffffffd0f0b7836 */ /* 0x040fe20000000000 */
[----:B------:R-:W2:Y:S01]  /*0120*/  LDC.64 R4, c[0x0][0x388] ;  /* 0x0000e200ff047b82 */ /* 0x000ea20000000a00 */
[----:B------:R-:W-:Y:S01]  /*0130*/  VIADD R8, R15, 0xfffffffb ;  /* 0xfffffffb0f087836 */ /* 0x000fe20000000000 */
[----:B------:R-:W-:Y:S01]  /*0140*/  LOP3.LUT R0, R0, 0x3, RZ, 0xc0, !PT ;  /* 0x0000000300007812 */ /* 0x000fe200078ec0ff */
[----:B------:R-:W-:Y:S01]  /*0150*/  UPLOP3.LUT UP0, UPT, UPT, UPT, UPT, 0x80, 0x8 ;  /* 0x000000000008789c */ /* 0x000fe20003f0f070 */
[----:B0-----:R-:W-:-:S04]  /*0160*/  IMAD.WIDE R6, R3, 0x4, R6 ;  /* 0x0000000403067825 */ /* 0x001fc800078e0206 */
[----:B--2---:R-:W-:-:S04]  /*0170*/  IMAD.WIDE R4, R3, 0x4, R4 ;  /* 0x0000000403047825 */ /* 0x004fc800078e0204 */
[----:B-1----:R-:W-:-:S07]  /*0180*/  IMAD.WIDE.U32 R2, R13, 0x4, R6 ;  /* 0x000000040d027825 */ /* 0x002fce00078e0006 */
.L_x_90:
[----:B------:R-:W-:Y:S01]  /*0190*/  ISETP.GE.U32.AND P0, PT, R13, 0x3, PT ;  /* 0x000000030d00780c */ /* 0x000fe20003f06070 */
[----:B------:R-:W-:Y:S01]  /*01a0*/  UPLOP3.LUT UP1, UPT, UPT, UPT, UP0, 0x80, 0x8 ;  /* 0x000000000008789c */ /* 0x000fe20003f2f000 */
[----:B01----:R-:W-:-:S11]  /*01b0*/  IMAD.MOV.U32 R23, RZ, RZ, 0x1 ;  /* 0x00000001ff177424 */ /* 0x003fd600078e00ff */
[----:B--23-5:R-:W-:Y:S05]  /*01c0*/  @!P0 BRA `(.L_x_44) ;  /* 0x0000000800188947 */ /* 0x02cfea0003800000 */
[----:B------:R-:W0:Y:S01]  /*01d0*/  LDCU UR4, c[0x0][0x390] ;  /* 0x00007200ff0477ac */ /* 0x000e220008000800 */
[----:B------:R-:W-:Y:S01]  /*01e0*/  IMAD.MOV.U32 R12, RZ, RZ, 0x2 ;  /* 0x00000002ff0c7424 */ /* 0x000fe200078e00ff */
[----:B0-----:R-:W-:-:S04]  /*01f0*/  UIADD3 UR4, UPT, UPT, UR4, -0x1, URZ ;  /* 0xffffffff04047890 */ /* 0x001fc8000fffe0ff */
[----:B------:R-:W-:-:S04]  /*0200*/  ULOP3.LUT UR4, UR4, 0xfffffffc, URZ, 0xc0, !UPT ;  /* 0xfffffffc04047892 */ /* 0x000fc8000f8ec0ff */
[----:B------:R-:W-:-:S12]  /*0210*/  UIADD3 UR4, UPT, UPT, -UR4, URZ, URZ ;  /* 0x000000ff04047290 */ /* 0x000fd8000fffe1ff */
.L_x_57:
[----:B0123--:R-:W-:-:S05]  /*0220*/  IADD3 R17, PT, PT, R12, -0x1, RZ ;  /* 0xffffffff0c117810 */ /* 0x00ffca0007ffe0ff */
[----:B------:R-:W-:-:S05]  /*0230*/  IMAD.WIDE R14, R17, 0x4, R6 ;  /* 0x00000004110e7825 */ /* 0x000fca00078e0206 */
[----:B------:R-:W2:Y:S01]  /*0240*/  LDG.E R25, desc[UR6][R14.64+-0x4] ;  /* 0xfffffc060e197981 */ /* 0x000ea2000c1e1900 */
[----:B------:R-:W-:-:S05]  /*0250*/  IMAD.WIDE R16, R17, 0x4, R4 ;  /* 0x0000000411107825 */ /* 0x000fca00078e0204 */
[----:B-----5:R0:W5:Y:S01]  /*0260*/  LDG.E R19, desc[UR6][R16.64] ;  /* 0x0000000610137981 */ /* 0x020162000c1e1900 */
[----:B------:R-:W-:Y:S01]  /*0270*/  UIADD3 UR4, UPT, UPT, UR4, 0x4, URZ ;  /* 0x0000000404047890 */ /* 0x000fe2000fffe0ff */
[----:B------:R-:W-:Y:S03]  /*0280*/  BSSY.RECONVERGENT B0, `(.L_x_45) ;  /* 0x000001f000007945 */ /* 0x000fe60003800200 */
[----:B------:R-:W-:Y:S01]  /*0290*/  UISETP.NE.AND UP0, UPT, UR4, URZ, UPT ;  /* 0x000000ff0400728c */ /* 0x000fe2000bf05270 */
[----:B--2---:R-:W-:-:S13]  /*02a0*/  ISETP.NE.AND P0, PT, R25, -0x1, PT ;  /* 0xffffffff1900780c */ /* 0x004fda0003f05270 */
[----:B0-----:R-:W-:Y:S05]  /*02b0*/  @!P0 BRA `(.L_x_46) ;  /* 0x00000000006c8947 */ /* 0x001fea0003800000 */
[----:B------:R-:W2:Y:S04]  /*02c0*/  LDG.E R23, desc[UR6][R14.64] ;  /* 0x000000060e177981 */ /* 0x000ea8000c1e1900 */
[----:B------:R0:W5:Y:S01]  /*02d0*/  LDG.E R27, desc[UR6][R16.64+-0x4] ;  /* 0xfffffc06101b7981 */ /* 0x000162000c1e1900 */
[----:B--2---:R-:W-:-:S13]  /*02e0*/  ISETP.NE.AND P0, PT, R23, -0x1, PT ;  /* 0xffffffff1700780c */ /* 0x004fda0003f05270 */
[----:B0-----:R-:W-:Y:S05]  /*02f0*/  @!P0 BRA `(.L_x_47) ;  /* 0x0000000000508947 */ /* 0x001fea0003800000 */
[----:B------:R-:W-:Y:S01]  /*0300*/  LOP3.LUT R23, RZ, R23, RZ, 0x33, !PT ;  /* 0x00000017ff177212 */ /* 0x000fe200078e33ff */
[C---:B-----5:R-:W-:Y:S01]  /*0310*/  IMAD.IADD R18, R10.reuse, 0x1, -R27 ;  /* 0x000000010a127824 */ /* 0x060fe200078e0a1b */
[----:B------:R-:W-:Y:S01]  /*0320*/  LOP3.LUT R21, RZ, R25, RZ, 0x33, !PT ;  /* 0x00000019ff157212 */ /* 0x000fe200078e33ff */
[----:B------:R-:W-:Y:S02]  /*0330*/  IMAD.IADD R20, R10, 0x1, -R19 ;  /* 0x000000010a147824 */ /* 0x000fe400078e0a13 */
[----:B------:R-:W-:Y:S01]  /*0340*/  IMAD.IADD R23, R23, 0x1, R12 ;  /* 0x0000000117177824 */ /* 0x000fe200078e020c */
[----:B------:R-:W-:Y:S02]  /*0350*/  IADD3 R21, PT, PT, R21, R12, RZ ;  /* 0x0000000c15157210 */ /* 0x000fe40007ffe0ff */
[----:B------:R-:W-:Y:S02]  /*0360*/  I2FP.F32.S32 R18, R18 ;  /* 0x0000001200127245 */ /* 0x000fe40000201400 */
[----:B------:R-:W-:-:S02]  /*0370*/  I2FP.F32.S32 R20, R20 ;  /* 0x0000001400147245 */ /* 0x000fc40000201400 */
[----:B------:R-:W-:Y:S01]  /*0380*/  I2FP.F32.S32 R23, R23 ;  /* 0x0000001700177245 */ /* 0x000fe20000201400 */
[----:B------:R-:W-:Y:S01]  /*0390*/  FMUL R18, R18, R18 ;  /* 0x0000001212127220 */ /* 0x000fe20000400000 */
[----:B------:R-:W-:Y:S01]  /*03a0*/  I2FP.F32.S32 R21, R21 ;  /* 0x0000001500157245 */ /* 0x000fe20000201400 */
[----:B------:R-:W-:-:S04]  /*03b0*/  FMUL R20, R20, R20 ;  /* 0x0000001414147220 */ /* 0x000fc80000400000 */
[----:B------:R-:W-:Y:S01]  /*03c0*/  FFMA R18, R21, R21, R18 ;  /* 0x0000001515127223 */ /* 0x000fe20000000012 */
[----:B------:R-:W-:-:S05]  /*03d0*/  FFMA R23, R23, R23, R20 ;  /* 0x0000001717177223 */ /* 0x000fca0000000014 */
[----:B------:R-:W-:-:S13]  /*03e0*/  FSETP.GEU.AND P0, PT, R18, R23, PT ;  /* 0x000000171200720b */ /* 0x000fda0003f0e000 */
[----:B------:R-:W-:Y:S05]  /*03f0*/  @P0 BRA `(.L_x_46) ;  /* 0x00000000001c0947 */ /* 0x000fea0003800000 */
[----:B------:R1:W-:Y:S01]  /*0400*/  STG.E desc[UR6][R14.64], R25 ;  /* 0x000000190e007986 */ /* 0x0003e2000c101906 */
[----:B------:R-:W-:-:S03]  /*0410*/  IMAD.MOV.U32 R19, RZ, RZ, R27 ;  /* 0x000000ffff137224 */ /* 0x000fc600078e001b */
[----:B------:R1:W-:Y:S01]  /*0420*/  STG.E desc[UR6][R16.64], R27 ;  /* 0x0000001b10007986 */ /* 0x0003e2000c101906 */
[----:B------:R-:W-:Y:S05]  /*0430*/  BRA `(.L_x_46) ;  /* 0x00000000000c7947 */ /* 0x000fea0003800000 */
.L_x_47:
[----:B------:R0:W-:Y:S01]  /*0440*/  STG.E desc[UR6][R14.64], R25 ;  /* 0x000000190e007986 */ /* 0x0001e2000c101906 */
[----:B-----5:R-:W-:-:S03]  /*0450*/  IMAD.MOV.U32 R19, RZ, RZ, R27 ;  /* 0x000000ffff137224 */ /* 0x020fc600078e001b */
[----:B------:R0:W-:Y:S04]  /*0460*/  STG.E desc[UR6][R16.64], R27 ;  /* 0x0000001b10007986 */ /* 0x0001e8000c101906 */
.L_x_46:
[----:B------:R-:W-:Y:S05]  /*0470*/  BSYNC.RECONVERGENT B0 ;  /* 0x0000000000007941 */ /* 0x000fea0003800200 */
.L_x_45:
[----:B01----:R-:W2:Y:S04]  /*0480*/  LDG.E R27, desc[UR6][R14.64] ;  /* 0x000000060e1b7981 */ /* 0x003ea8000c1e1900 */
[----:B------:R0:W5:Y:S01]  /*0490*/  LDG.E R21, desc[UR6][R16.64+0x4] ;  /* 0x0000040610157981 */ /* 0x000162000c1e1900 */
[----:B------:R-:W-:Y:S01]  /*04a0*/  BSSY.RECONVERGENT B0, `(.L_x_48) ;  /* 0x000001b000007945 */ /* 0x000fe20003800200 */
[----:B--2---:R-:W-:-:S13]  /*04b0*/  ISETP.NE.AND P0, PT, R27, -0x1, PT ;  /* 0xffffffff1b00780c */ /* 0x004fda0003f05270 */
[----:B0-----:R-:W-:Y:S05]  /*04c0*/  @!P0 BRA `(.L_x_49) ;  /* 0x0000000000608947 */ /* 0x001fea0003800000 */
[----:B------:R-:W2:Y:S02]  /*04d0*/  LDG.E R25, desc[UR6][R14.64+0x4] ;  /* 0x000004060e197981 */ /* 0x000ea4000c1e1900 */
[----:B--2---:R-:W-:-:S13]  /*04e0*/  ISETP.NE.AND P0, PT, R25, -0x1, PT ;  /* 0xffffffff1900780c */ /* 0x004fda0003f05270 */
[----:B------:R-:W-:Y:S05]  /*04f0*/  @!P0 BRA `(.L_x_50) ;  /* 0x0000000000488947 */ /* 0x000fea0003800000 */
[C---:B-----5:R-:W-:Y:S01]  /*0500*/  IMAD.IADD R23, R10.reuse, 0x1, -R21 ;  /* 0x000000010a177824 */ /* 0x060fe200078e0a15 */
[----:B------:R-:W-:Y:S01]  /*0510*/  IADD3 R20, PT, PT, R10, -R19, RZ ;  /* 0x800000130a147210 */ /* 0x000fe20007ffe0ff */
[----:B------:R-:W-:Y:S01]  /*0520*/  IMAD.IADD R22, R12, 0x1, -R25 ;  /* 0x000000010c167824 */ /* 0x000fe200078e0a19 */
[----:B------:R-:W-:Y:S02]  /*0530*/  IADD3 R18, PT, PT, -R27, R12, RZ ;  /* 0x0000000c1b127210 */ /* 0x000fe40007ffe1ff */
[----:B------:R-:W-:Y:S02]  /*0540*/  I2FP.F32.S32 R20, R20 ;  /* 0x0000001400147245 */ /* 0x000fe40000201400 */
[----:B------:R-:W-:Y:S02]  /*0550*/  I2FP.F32.S32 R24, R23 ;  /* 0x0000001700187245 */ /* 0x000fe40000201400 */
        /* <DEDUP_REMOVED lines=12> */
.L_x_50:
[----:B------:R0:W-:Y:S01]  /*0620*/  STG.E desc[UR6][R14.64+0x4], R27 ;  /* 0x0000041b0e007986 */ /* 0x0001e2000c101906 */
[----:B-----5:R-:W-:-:S03]  /*0630*/  IMAD.MOV.U32 R21, RZ, RZ, R19 ;  /* 0x000000ffff157224 */ /* 0x020fc600078e0013 */
[----:B------:R0:W-:Y:S04]  /*0640*/  STG.E desc[UR6][R16.64+0x4], R19 ;  /* 0x0000041310007986 */ /* 0x0001e8000c101906 */
.L_x_49:
[----:B------:R-:W-:Y:S05]  /*0650*/  BSYNC.RECONVERGENT B0 ;  /* 0x0000000000007941 */ /* 0x000fea0003800200 */
.L_x_48:
[----:B01----:R-:W2:Y:S04]  /*0660*/  LDG.E R27, desc[UR6][R14.64+0x4] ;  /* 0x000004060e1b7981 */ /* 0x003ea8000c1e1900 */
[----:B-----5:R0:W5:Y:S01]  /*0670*/  LDG.E R19, desc[UR6][R16.64+0x8] ;  /* 0x0000080610137981 */ /* 0x020162000c1e1900 */
[----:B------:R-:W-:Y:S01]  /*0680*/  BSSY.RECONVERGENT B0, `(.L_x_51) ;  /* 0x000001b000007945 */ /* 0x000fe20003800200 */
[----:B--2---:R-:W-:-:S13]  /*0690*/  ISETP.NE.AND P0, PT, R27, -0x1, PT ;  /* 0xffffffff1b00780c */ /* 0x004fda0003f05270 */
[----:B0-----:R-:W-:Y:S05]  /*06a0*/  @!P0 BRA `(.L_x_52) ;  /* 0x0000000000608947 */ /* 0x001fea0003800000 */
[----:B------:R-:W2:Y:S02]  /*06b0*/  LDG.E R25, desc[UR6][R14.64+0x8] ;  /* 0x000008060e197981 */ /* 0x000ea4000c1e1900 */
[----:B--2---:R-:W-:-:S13]  /*06c0*/  ISETP.NE.AND P0, PT, R25, -0x1, PT ;  /* 0xffffffff1900780c */ /* 0x004fda0003f05270 */
[----:B------:R-:W-:Y:S05]  /*06d0*/  @!P0 BRA `(.L_x_53) ;  /* 0x0000000000488947 */ /* 0x000fea0003800000 */
[C---:B-----5:R-:W-:Y:S01]  /*06e0*/  IMAD.IADD R23, R10.reuse, 0x1, -R19 ;  /* 0x000000010a177824 */ /* 0x060fe200078e0a13 */
[----:B------:R-:W-:Y:S02]  /*06f0*/  IADD3 R20, PT, PT, R10, -R21, RZ ;  /* 0x800000150a147210 */ /* 0x000fe40007ffe0ff */
[C---:B------:R-:W-:Y:S02]  /*0700*/  IADD3 R22, PT, PT, R12.reuse, 0x1, -R25 ;  /* 0x000000010c167810 */ /* 0x040fe40007ffe819 */
[----:B------:R-:W-:Y:S02]  /*0710*/  IADD3 R18, PT, PT, R12, 0x1, -R27 ;  /* 0x000000010c127810 */ /* 0x000fe40007ffe81b */
        /* <DEDUP_REMOVED lines=14> */
.L_x_53:
[----:B------:R1:W-:Y:S01]  /*0800*/  STG.E desc[UR6][R14.64+0x8], R27 ;  /* 0x0000081b0e007986 */ /* 0x0003e2000c101906 */
[----:B-----5:R-:W-:-:S03]  /*0810*/  MOV R19, R21 ;  /* 0x0000001500137202 */ /* 0x020fc60000000f00 */
[----:B------:R1:W-:Y:S04]  /*0820*/  STG.E desc[UR6][R16.64+0x8], R21 ;  /* 0x0000081510007986 */ /* 0x0003e8000c101906 */
.L_x_52:
[----:B------:R-:W-:Y:S05]  /*0830*/  BSYNC.RECONVERGENT B0 ;  /* 0x0000000000007941 */ /* 0x000fea0003800200 */
.L_x_51:
[----:B------:R-:W2:Y:S01]  /*0840*/  LDG.E R25, desc[UR6][R14.64+0x8] ;  /* 0x000008060e197981 */ /* 0x000ea2000c1e1900 */
[----:B------:R-:W-:Y:S01]  /*0850*/  BSSY.RECONVERGENT B0, `(.L_x_54) ;  /* 0x000001a000007945 */ /* 0x000fe20003800200 */
[----:B--2---:R-:W-:-:S13]  /*0860*/  ISETP.NE.AND P0, PT, R25, -0x1, PT ;  /* 0xffffffff1900780c */ /* 0x004fda0003f05270 */
[----:B------:R-:W-:Y:S05]  /*0870*/  @!P0 BRA `(.L_x_55) ;  /* 0x00000000005c8947 */ /* 0x000fea0003800000 */
[----:B01----:R-:W2:Y:S02]  /*0880*/  LDG.E R21, desc[UR6][R14.64+0xc] ;  /* 0x00000c060e157981 */ /* 0x003ea4000c1e1900 */
[----:B--2---:R-:W-:-:S13]  /*0890*/  ISETP.NE.AND P0, PT, R21, -0x1, PT ;  /* 0xffffffff1500780c */ /* 0x004fda0003f05270 */
[----:B------:R-:W-:Y:S05]  /*08a0*/  @!P0 BRA `(.L_x_56) ;  /* 0x0000000000488947 */ /* 0x000fea0003800000 */
[----:B------:R-:W2:Y:S01]  /*08b0*/  LDG.E R23, desc[UR6][R16.64+0xc] ;  /* 0x00000c0610177981 */ /* 0x000ea2000c1e1900 */
[----:B-----5:R-:W-:Y:S01]  /*08c0*/  IMAD.IADD R20, R10, 0x1, -R19 ;  /* 0x000000010a147824 */ /* 0x020fe200078e0a13 */
[C---:B------:R-:W-:Y:S02]  /*08d0*/  IADD3 R21, PT, PT, R12.reuse, 0x2, -R21 ;  /* 0x000000020c157810 */ /* 0x040fe40007ffe815 */
[----:B------:R-:W-:Y:S02]  /*08e0*/  IADD3 R18, PT, PT, R12, 0x2, -R25 ;  /* 0x000000020c127810 */ /* 0x000fe40007ffe819 */
[----:B------:R-:W-:Y:S02]  /*08f0*/  I2FP.F32.S32 R20, R20 ;  /* 0x0000001400147245 */ /* 0x000fe40000201400 */
[----:B------:R-:W-:Y:S01]  /*0900*/  I2FP.F32.S32 R18, R18 ;  /* 0x0000001200127245 */ /* 0x000fe20000201400 */
[----:B--2---:R-:W-:-:S05]  /*0910*/  IMAD.IADD R22, R10, 0x1, -R23 ;  /* 0x000000010a167824 */ /* 0x004fca00078e0a17 */
[----:B------:R-:W-:Y:S02]  /*0920*/  I2FP.F32.S32 R23, R22 ;  /* 0x0000001600177245 */ /* 0x000fe40000201400 */
[----:B------:R-:W-:Y:S01]  /*0930*/  I2FP.F32.S32 R22, R21 ;  /* 0x0000001500167245 */ /* 0x000fe20000201400 */
[----:B------:R-:W-:Y:S02]  /*0940*/  FMUL R21, R20, R20 ;  /* 0x0000001414157220 */ /* 0x000fe40000400000 */
[----:B------:R-:W-:Y:S02]  /*0950*/  FMUL R23, R23, R23 ;  /* 0x0000001717177220 */ /* 0x000fe40000400000 */
[----:B------:R-:W-:Y:S02]  /*0960*/  FFMA R21, R18, R18, R21 ;  /* 0x0000001212157223 */ /* 0x000fe40000000015 */
[----:B------:R-:W-:-:S05]  /*0970*/  FFMA R22, R22, R22, R23 ;  /* 0x0000001616167223 */ /* 0x000fca0000000017 */
[----:B------:R-:W-:-:S13]  /*0980*/  FSETP.GEU.AND P0, PT, R21, R22, PT ;  /* 0x000000161500720b */ /* 0x000fda0003f0e000 */
[----:B------:R-:W-:Y:S05]  /*0990*/  @P0 BRA `(.L_x_55) ;  /* 0x0000000000140947 */ /* 0x000fea0003800000 */
[----:B------:R3:W-:Y:S04]  /*09a0*/  STG.E desc[UR6][R14.64+0xc], R25 ;  /* 0x00000c190e007986 */ /* 0x0007e8000c101906 */
[----:B------:R3:W-:Y:S01]  /*09b0*/  STG.E desc[UR6][R16.64+0xc], R19 ;  /* 0x00000c1310007986 */ /* 0x0007e2000c101906 */
[----:B------:R-:W-:Y:S05]  /*09c0*/  BRA `(.L_x_55) ;  /* 0x0000000000087947 */ /* 0x000fea0003800000 */
.L_x_56:
[----:B------:R2:W-:Y:S04]  /*09d0*/  STG.E desc[UR6][R14.64+0xc], R25 ;  /* 0x00000c190e007986 */ /* 0x0005e8000c101906 */
[----:B-----5:R2:W-:Y:S02]  /*09e0*/  STG.E desc[UR6][R16.64+0xc], R19 ;  /* 0x00000c1310007986 */ /* 0x0205e4000c101906 */
.L_x_55:
[----:B------:R-:W-:Y:S05]  /*09f0*/  BSYNC.RECONVERGENT B0 ;  /* 0x0000000000007941 */ /* 0x000fea0003800200 */
.L_x_54:
[----:B------:R-:W-:Y:S01]  /*0a00*/  IADD3 R12, PT, PT, R12, 0x4, RZ ;  /* 0x000000040c0c7810 */ /* 0x000fe20007ffe0ff */
[----:B------:R-:W-:Y:S06]  /*0a10*/  BRA.U UP0, `(.L_x_57) ;  /* 0xfffffff900007547 */ /* 0x000fec000b83ffff */
[----:B------:R-:W-:-:S07]  /*0a20*/  VIADD R23, R12, 0xffffffff ;  /* 0xffffffff0c177836 */ /* 0x000fce0000000000 */
.L_x_44:
[----:B------:R-:W-:Y:S01]  /*0a30*/  ISETP.NE.AND P0, PT, R0, RZ, PT ;  /* 0x000000ff0000720c */ /* 0x000fe20003f05270 */
[----:B0123--:R-:W-:-:S12]  /*0a40*/  IMAD.MOV.U32 R15, RZ, RZ, R13 ;  /* 0x000000ffff0f7224 */ /* 0x00ffd800078e000d */
[----:B------:R-:W-:Y:S05]  /*0a50*/  @!P0 BRA `(.L_x_58) ;  /* 0x0000000c00408947 */ /* 0x000fea0003800000 */
[----:B------:R-:W-:-:S05]  /*0a60*/  IMAD.WIDE R14, R23, 0x4, R6 ;  /* 0x00000004170e7825 */ /* 0x000fca00078e0206 */
[----:B------:R-:W2:Y:S01]  /*0a70*/  LDG.E R31, desc[UR6][R14.64+-0x4] ;  /* 0xfffffc060e1f7981 */ /* 0x000ea2000c1e1900 */
[----:B------:R-:W-:-:S05]  /*0a80*/  IMAD.WIDE.U32 R16, R23, 0x4, R4 ;  /* 0x0000000417107825 */ /* 0x000fca00078e0004 */
[----:B------:R0:W5:Y:S01]  /*0a90*/  LDG.E R25, desc[UR6][R16.64] ;  /* 0x0000000610197981 */ /* 0x000162000c1e1900 */
[----:B------:R-:W-:Y:S01]  /*0aa0*/  BSSY.RECONVERGENT B0, `(.L_x_59) ;  /* 0x000001e000007945 */ /* 0x000fe20003800200 */
[----:B-----5:R-:W-:-:S04]  /*0ab0*/  IMAD.WIDE R18, R23, 0x4, R4 ;  /* 0x0000000417127825 */ /* 0x020fc800078e0204 */
[----:B------:R-:W-:Y:S01]  /*0ac0*/  IMAD.WIDE.U32 R20, R23, 0x4, R6 ;  /* 0x0000000417147825 */ /* 0x000fe200078e0006 */
[----:B--2---:R-:W-:-:S13]  /*0ad0*/  ISETP.NE.AND P0, PT, R31, -0x1, PT ;  /* 0xffffffff1f00780c */ /* 0x004fda0003f05270 */
[----:B0-----:R-:W-:Y:S05]  /*0ae0*/  @!P0 BRA `(.L_x_60) ;  /* 0x0000000000648947 */ /* 0x001fea0003800000 */
[----:B------:R-:W2:Y:S04]  /*0af0*/  LDG.E R24, desc[UR6][R20.64] ;  /* 0x0000000614187981 */ /* 0x000ea8000c1e1900 */
[----:B------:R0:W5:Y:S01]  /*0b00*/  LDG.E R33, desc[UR6][R18.64+-0x4] ;  /* 0xfffffc0612217981 */ /* 0x000162000c1e1900 */
[----:B--2---:R-:W-:-:S13]  /*0b10*/  ISETP.NE.AND P0, PT, R24, -0x1, PT ;  /* 0xffffffff1800780c */ /* 0x004fda0003f05270 */
[----:B0-----:R-:W-:Y:S05]  /*0b20*/  @!P0 BRA `(.L_x_61) ;  /* 0x0000000000488947 */ /* 0x001fea0003800000 */
[C---:B------:R-:W-:Y:S01]  /*0b30*/  IMAD.IADD R26, R10.reuse, 0x1, -R25 ;  /* 0x000000010a1a7824 */ /* 0x040fe200078e0a19 */
[----:B-----5:R-:W-:Y:S01]  /*0b40*/  IADD3 R22, PT, PT, R10, -R33, RZ ;  /* 0x800000210a167210 */ /* 0x020fe20007ffe0ff */
        /* <DEDUP_REMOVED lines=16> */
.L_x_61:
[----:B------:R1:W-:Y:S01]  /*0c50*/  STG.E desc[UR6][R20.64], R31 ;  /* 0x0000001f14007986 */ /* 0x0003e2000c101906 */
[----:B-----5:R-:W-:-:S03]  /*0c60*/  IMAD.MOV.U32 R25, RZ, RZ, R33 ;  /* 0x000000ffff197224 */ /* 0x020fc600078e0021 */
[----:B------:R1:W-:Y:S04]  /*0c70*/  STG.E desc[UR6][R16.64], R33 ;  /* 0x0000002110007986 */ /* 0x0003e8000c101906 */
.L_x_60:
[----:B------:R-:W-:Y:S05]  /*0c80*/  BSYNC.RECONVERGENT B0 ;  /* 0x0000000000007941 */ /* 0x000fea0003800200 */
.L_x_59:
[----:B------:R-:W-:-:S13]  /*0c90*/  ISETP.NE.AND P0, PT, R0, 0x1, PT ;  /* 0x000000010000780c */ /* 0x000fda0003f05270 */
[----:B------:R-:W-:Y:S05]  /*0ca0*/  @!P0 BRA `(.L_x_62) ;  /* 0x0000000400008947 */ /* 0x000fea0003800000 */
[----:B01----:R-:W2:Y:S01]  /*0cb0*/  LDG.E R31, desc[UR6][R14.64] ;  /* 0x000000060e1f7981 */ /* 0x003ea2000c1e1900 */
[----:B------:R-:W-:Y:S01]  /*0cc0*/  BSSY.RECONVERGENT B0, `(.L_x_63) ;  /* 0x000001e000007945 */ /* 0x000fe20003800200 */
[----:B--2---:R-:W-:-:S13]  /*0cd0*/  ISETP.NE.AND P1, PT, R31, -0x1, PT ;  /* 0xffffffff1f00780c */ /* 0x004fda0003f25270 */
[----:B------:R-:W-:Y:S05]  /*0ce0*/  @!P1 BRA `(.L_x_64) ;  /* 0x00000000006c9947 */ /* 0x000fea0003800000 */
[----:B------:R-:W-:-:S05]  /*0cf0*/  IADD3 R35, PT, PT, R23, 0x1, RZ ;  /* 0x0000000117237810 */ /* 0x000fca0007ffe0ff */
[----:B------:R-:W-:-:S05]  /*0d00*/  IMAD.WIDE.U32 R26, R35, 0x4, R6 ;  /* 0x00000004231a7825 */ /* 0x000fca00078e0006 */
[----:B------:R-:W2:Y:S01]  /*0d10*/  LDG.E R24, desc[UR6][R26.64] ;  /* 0x000000061a187981 */ /* 0x000ea2000c1e1900 */
[----:B------:R-:W-:-:S04]  /*0d20*/  LEA R28, P2, R35, R4, 0x2 ;  /* 0x00000004231c7211 */ /* 0x000fc800078410ff */
[----:B------:R-:W-:Y:S02]  /*0d30*/  LEA.HI.X R29, R35, R5, RZ, 0x2, P2 ;  /* 0x00000005231d7211 */ /* 0x000fe400010f14ff */
[----:B--2---:R-:W-:-:S13]  /*0d40*/  ISETP.NE.AND P1, PT, R24, -0x1, PT ;  /* 0xffffffff1800780c */ /* 0x004fda0003f25270 */
[----:B------:R-:W-:Y:S05]  /*0d50*/  @!P1 BRA `(.L_x_65) ;  /* 0x0000000000489947 */ /* 0x000fea0003800000 */
[----:B------:R-:W2:Y:S01]  /*0d60*/  LDG.E R33, desc[UR6][R28.64] ;  /* 0x000000061c217981 */ /* 0x000ea2000c1e1900 */
[----:B------:R-:W-:Y:S01]  /*0d70*/  IMAD.IADD R22, R10, 0x1, -R25 ;  /* 0x000000010a167824 */ /* 0x000fe200078e0a19 */
[----:B------:R-:W-:Y:S01]  /*0d80*/  IADD3 R24, PT, PT, -R24, R35, RZ ;  /* 0x0000002318187210 */ /* 0x000fe20007ffe1ff */
[----:B------:R-:W-:-:S03]  /*0d90*/  IMAD.IADD R12, R35, 0x1, -R31 ;  /* 0x00000001230c7824 */ /* 0x000fc600078e0a1f */
[----:B------:R-:W-:Y:S02]  /*0da0*/  I2FP.F32.S32 R22, R22 ;  /* 0x0000001600167245 */ /* 0x000fe40000201400 */
[----:B------:R-:W-:Y:S02]  /*0db0*/  I2FP.F32.S32 R12, R12 ;  /* 0x0000000c000c7245 */ /* 0x000fe40000201400 */
[----:B------:R-:W-:Y:S01]  /*0dc0*/  I2FP.F32.S32 R24, R24 ;  /* 0x0000001800187245 */ /* 0x000fe20000201400 */
[----:B--2---:R-:W-:-:S05]  /*0dd0*/  IMAD.IADD R33, R10, 0x1, -R33 ;  /* 0x000000010a217824 */ /* 0x004fca00078e0a21 */
[----:B------:R-:W-:Y:S01]  /*0de0*/  I2FP.F32.S32 R30, R33 ;  /* 0x00000021001e7245 */ /* 0x000fe20000201400 */
[----:B------:R-:W-:-:S04]  /*0df0*/  FMUL R33, R22, R22 ;  /* 0x0000001616217220 */ /* 0x000fc80000400000 */
[----:B------:R-:W-:Y:S01]  /*0e00*/  FMUL R35, R30, R30 ;  /* 0x0000001e1e237220 */ /* 0x000fe20000400000 */
[----:B------:R-:W-:-:S03]  /*0e10*/  FFMA R33, R12, R12, R33 ;  /* 0x0000000c0c217223 */ /* 0x000fc60000000021 */
[----:B------:R-:W-:-:S05]  /*0e20*/  FFMA R24, R24, R24, R35 ;  /* 0x0000001818187223 */ /* 0x000fca0000000023 */
[----:B------:R-:W-:-:S13]  /*0e30*/  FSETP.GEU.AND P1, PT, R33, R24, PT ;  /* 0x000000182100720b */ /* 0x000fda0003f2e000 */
[----:B------:R-:W-:Y:S05]  /*0e40*/  @P1 BRA `(.L_x_64) ;  /* 0x0000000000141947 */ /* 0x000fea0003800000 */
[----:B------:R1:W-:Y:S04]  /*0e50*/  STG.E desc[UR6][R26.64], R31 ;  /* 0x0000001f1a007986 */ /* 0x0003e8000c101906 */
[----:B------:R1:W-:Y:S01]  /*0e60*/  STG.E desc[UR6][R28.64], R25 ;  /* 0x000000191c007986 */ /* 0x0003e2000c101906 */
[----:B------:R-:W-:Y:S05]  /*0e70*/  BRA `(.L_x_64) ;  /* 0x0000000000087947 */ /* 0x000fea0003800000 */
.L_x_65:
[----:B------:R0:W-:Y:S04]  /*0e80*/  STG.E desc[UR6][R26.64], R31 ;  /* 0x0000001f1a007986 */ /* 0x0001e8000c101906 */
[----:B------:R0:W-:Y:S02]  /*0e90*/  STG.E desc[UR6][R28.64], R25 ;  /* 0x000000191c007986 */ /* 0x0001e4000c101906 */
.L_x_64:
[----:B------:R-:W-:Y:S05]  /*0ea0*/  BSYNC.RECONVERGENT B0 ;  /* 0x0000000000007941 */ /* 0x000fea0003800200 */
.L_x_63:
[----:B------:R-:W-:-:S13]  /*0eb0*/  ISETP.NE.AND P1, PT, R0, 0x2, PT ;  /* 0x000000020000780c */ /* 0x000fda0003f25270 */
[----:B------:R-:W-:Y:S05]  /*0ec0*/  @!P1 BRA `(.L_x_62) ;  /* 0x0000000000789947 */ /* 0x000fea0003800000 */
[----:B01----:R-:W2:Y:S01]  /*0ed0*/  LDG.E R25, desc[UR6][R14.64+0x4] ;  /* 0x000004060e197981 */ /* 0x003ea2000c1e1900 */
[----:B------:R-:W-:Y:S01]  /*0ee0*/  BSSY.RECONVERGENT B0, `(.L_x_62) ;  /* 0x000001c000007945 */ /* 0x000fe20003800200 */
[----:B--2---:R-:W-:-:S13]  /*0ef0*/  ISETP.NE.AND P1, PT, R25, -0x1, PT ;  /* 0xffffffff1900780c */ /* 0x004fda0003f25270 */
[----:B------:R-:W-:Y:S05]  /*0f00*/  @!P1 BRA `(.L_x_66) ;  /* 0x0000000000649947 */ /* 0x000fea0003800000 */
[----:B------:R-:W2:Y:S04]  /*0f10*/  LDG.E R14, desc[UR6][R20.64+0x8] ;  /* 0x00000806140e7981 */ /* 0x000ea8000c1e1900 */
[----:B------:R0:W5:Y:S01]  /*0f20*/  LDG.E R19, desc[UR6][R18.64+0x4] ;  /* 0x0000040612137981 */ /* 0x000162000c1e1900 */
[----:B--2---:R-:W-:-:S13]  /*0f30*/  ISETP.NE.AND P1, PT, R14, -0x1, PT ;  /* 0xffffffff0e00780c */ /* 0x004fda0003f25270 */
[----:B0-----:R-:W-:Y:S05]  /*0f40*/  @!P1 BRA `(.L_x_67) ;  /* 0x00000000004c9947 */ /* 0x001fea0003800000 */
[----:B------:R-:W2:Y:S01]  /*0f50*/  LDG.E R15, desc[UR6][R16.64+0x8] ;  /* 0x00000806100f7981 */ /* 0x000ea2000c1e1900 */
[----:B------:R-:W-:Y:S01]  /*0f60*/  VIADD R23, R23, 0x2 ;  /* 0x0000000217177836 */ /* 0x000fe20000000000 */
[----:B-----5:R-:W-:-:S03]  /*0f70*/  IADD3 R12, PT, PT, R10, -R19, RZ ;  /* 0x800000130a0c7210 */ /* 0x020fc60007ffe0ff */
[----:B------:R-:W-:Y:S01]  /*0f80*/  IMAD.IADD R14, R23, 0x1, -R14 ;  /* 0x00000001170e7824 */ /* 0x000fe200078e0a0e */
[----:B------:R-:W-:Y:S02]  /*0f90*/  IADD3 R23, PT, PT, -R25, R23, RZ ;  /* 0x0000001719177210 */ /* 0x000fe40007ffe1ff */
[----:B------:R-:W-:Y:S02]  /*0fa0*/  I2FP.F32.S32 R12, R12 ;  /* 0x0000000c000c7245 */ /* 0x000fe40000201400 */
[----:B------:R-:W-:Y:S02]  /*0fb0*/  I2FP.F32.S32 R23, R23 ;  /* 0x0000001700177245 */ /* 0x000fe40000201400 */
[----:B------:R-:W-:Y:S01]  /*0fc0*/  I2FP.F32.S32 R14, R14 ;  /* 0x0000000e000e7245 */ /* 0x000fe20000201400 */
[----:B------:R-:W-:-:S04]  /*0fd0*/  FMUL R12, R12, R12 ;  /* 0x0000000c0c0c7220 */ /* 0x000fc80000400000 */
[----:B------:R-:W-:Y:S01]  /*0fe0*/  FFMA R12, R23, R23, R12 ;  /* 0x00000017170c7223 */ /* 0x000fe2000000000c */
[----:B--2---:R-:W-:-:S05]  /*0ff0*/  IMAD.IADD R15, R10, 0x1, -R15 ;  /* 0x000000010a0f7824 */ /* 0x004fca00078e0a0f */
[----:B------:R-:W-:-:S05]  /*1000*/  I2FP.F32.S32 R15, R15 ;  /* 0x0000000f000f7245 */ /* 0x000fca0000201400 */
[----:B------:R-:W-:-:S04]  /*1010*/  FMUL R15, R15, R15 ;  /* 0x0000000f0f0f7220 */ /* 0x000fc80000400000 */
[----:B------:R-:W-:-:S05]  /*1020*/  FFMA R15, R14, R14, R15 ;  /* 0x0000000e0e0f7223 */ /* 0x000fca000000000f */
[----:B------:R-:W-:-:S13]  /*1030*/  FSETP.GEU.AND P1, PT, R12, R15, PT ;  /* 0x0000000f0c00720b */ /* 0x000fda0003f2e000 */
[----:B------:R-:W-:Y:S05]  /*1040*/  @P1 BRA `(.L_x_66) ;  /* 0x0000000000141947 */ /* 0x000fea0003800000 */
[----:B------:R1:W-:Y:S04]  /*1050*/  STG.E desc[UR6][R20.64+0x8], R25 ;  /* 0x0000081914007986 */ /* 0x0003e8000c101906 */
[----:B------:R1:W-:Y:S01]  /*1060*/  STG.E desc[UR6][R16.64+0x8], R19 ;  /* 0x0000081310007986 */ /* 0x0003e2000c101906 */
[----:B------:R-:W-:Y:S05]  /*1070*/  BRA `(.L_x_66) ;  /* 0x0000000000087947 */ /* 0x000fea0003800000 */
.L_x_67:
[----:B------:R0:W-:Y:S04]  /*1080*/  STG.E desc[UR6][R20.64+0x8], R25 ;  /* 0x0000081914007986 */ /* 0x0001e8000c101906 */
[----:B-----5:R0:W-:Y:S02]  /*1090*/  STG.E desc[UR6][R16.64+0x8], R19 ;  /* 0x0000081310007986 */ /* 0x0201e4000c101906 */
.L_x_66:
[----:B------:R-:W-:Y:S05]  /*10a0*/  BSYNC.RECONVERGENT B0 ;  /* 0x0000000000007941 */ /* 0x000fea0003800200 */
.L_x_62:
[----:B------:R-:W2:Y:S01]  /*10b0*/  LDC R12, c[0x0][0x390] ;  /* 0x0000e400ff0c7b82 */ /* 0x000ea20000000800 */
[----:B------:R-:W-:-:S05]  /*10c0*/  IMAD.WIDE.U32 R14, R13, 0x4, R4 ;  /* 0x000000040d0e7825 */ /* 0x000fca00078e0004 */
[----:B01----:R0:W5:Y:S01]  /*10d0*/  LDG.E R17, desc[UR6][R14.64] ;  /* 0x000000060e117981 */ /* 0x003162000c1e1900 */
[----:B--2---:R-:W-:-:S04]  /*10e0*/  VIADD R21, R12, 0xffffffff ;  /* 0xffffffff0c157836 */ /* 0x004fc80000000000 */
[----:B------:R-:W-:-:S05]  /*10f0*/  IMAD.WIDE.U32 R18, R21, 0x4, R6 ;  /* 0x0000000415127825 */ /* 0x000fca00078e0006 */
[----:B------:R-:W2:Y:S01]  /*1100*/  LDG.E R23, desc[UR6][R18.64] ;  /* 0x0000000612177981 */ /* 0x000ea2000c1e1900 */
[----:B------:R-:W-:Y:S01]  /*1110*/  BSSY.RECONVERGENT B0, `(.L_x_68) ;  /* 0x000001d000007945 */ /* 0x000fe20003800200 */
[----:B--2---:R-:W-:-:S13]  /*1120*/  ISETP.NE.AND P1, PT, R23, -0x1, PT ;  /* 0xffffffff1700780c */ /* 0x004fda0003f25270 */
[----:B0-----:R-:W-:Y:S05]  /*1130*/  @!P1 BRA `(.L_x_69) ;  /* 0x0000000000689947 */ /* 0x001fea0003800000 */
[----:B------:R-:W2:Y:S01]  /*1140*/  LDG.E R12, desc[UR6][R2.64] ;  /* 0x00000006020c7981 */ /* 0x000ea2000c1e1900 */
[----:B------:R-:W-:-:S05]  /*1150*/  IMAD.WIDE.U32 R18, R21, 0x4, R4 ;  /* 0x0000000415127825 */ /* 0x000fca00078e0004 */
[----:B------:R0:W5:Y:S01]  /*1160*/  LDG.E R25, desc[UR6][R18.64] ;  /* 0x0000000612197981 */ /* 0x000162000c1e1900 */
[----:B--2---:R-:W-:-:S13]  /*1170*/  ISETP.NE.AND P1, PT, R12, -0x1, PT ;  /* 0xffffffff0c00780c */ /* 0x004fda0003f25270 */
[----:B0-----:R-:W-:Y:S05]  /*1180*/  @!P1 BRA `(.L_x_70) ;  /* 0x0000000000489947 */ /* 0x001fea0003800000 */
[C---:B-----5:R-:W-:Y:S01]  /*1190*/  IMAD.IADD R16, R10.reuse, 0x1, -R25 ;  /* 0x000000010a107824 */ /* 0x060fe200078e0a19 */
[----:B------:R-:W-:Y:S01]  /*11a0*/  IADD3 R19, PT, PT, R10, -R17, RZ ;  /* 0x800000110a137210 */ /* 0x000fe20007ffe0ff */
[C---:B------:R-:W-:Y:S02]  /*11b0*/  IMAD.IADD R18, R13.reuse, 0x1, -R12 ;  /* 0x000000010d127824 */ /* 0x040fe400078e0a0c */
[----:B------:R-:W-:Y:S01]  /*11c0*/  IMAD.IADD R12, R13, 0x1, -R23 ;  /* 0x000000010d0c7824 */ /* 0x000fe200078e0a17 */
        /* <DEDUP_REMOVED lines=11> */
[----:B------:R-:W-:-:S03]  /*1280*/  MOV R17, R25 ;  /* 0x0000001900117202 */ /* 0x000fc60000000f00 */
[----:B------:R1:W-:Y:S01]  /*1290*/  STG.E desc[UR6][R14.64], R25 ;  /* 0x000000190e007986 */ /* 0x0003e2000c101906 */
[----:B------:R-:W-:Y:S05]  /*12a0*/  BRA `(.L_x_69) ;  /* 0x00000000000c7947 */ /* 0x000fea0003800000 */
.L_x_70:
[----:B------:R0:W-:Y:S01]  /*12b0*/  STG.E desc[UR6][R2.64], R23 ;  /* 0x0000001702007986 */ /* 0x0001e2000c101906 */
[----:B-----5:R-:W-:-:S03]  /*12c0*/  IMAD.MOV.U32 R17, RZ, RZ, R25 ;  /* 0x000000ffff117224 */ /* 0x020fc600078e0019 */
[----:B------:R0:W-:Y:S04]  /*12d0*/  STG.E desc[UR6][R14.64], R25 ;  /* 0x000000190e007986 */ /* 0x0001e8000c101906 */
.L_x_69:
[----:B------:R-:W-:Y:S05]  /*12e0*/  BSYNC.RECONVERGENT B0 ;  /* 0x0000000000007941 */ /* 0x000fea0003800200 */
.L_x_68:
[----:B01----:R-:W-:Y:S01]  /*12f0*/  IMAD.MOV.U32 R15, RZ, RZ, R11 ;  /* 0x000000ffff0f7224 */ /* 0x003fe200078e000b */
[----:B------:R-:W-:Y:S06]  /*1300*/  @!P0 BRA `(.L_x_58) ;  /* 0x0000000400148947 */ /* 0x000fec0003800000 */
[----:B------:R-:W2:Y:S01]  /*1310*/  LDG.E R23, desc[UR6][R2.64] ;  /* 0x0000000602177981 */ /* 0x000ea2000c1e1900 */
[----:B------:R-:W-:-:S05]  /*1320*/  IMAD.WIDE.U32 R14, R11, 0x4, R4 ;  /* 0x000000040b0e7825 */ /* 0x000fca00078e0004 */
[----:B------:R0:W5:Y:S01]  /*1330*/  LDG.E R21, desc[UR6][R14.64] ;  /* 0x000000060e157981 */ /* 0x000162000c1e1900 */
[----:B------:R-:W-:Y:S01]  /*1340*/  BSSY.RECONVERGENT B0, `(.L_x_71) ;  /* 0x000001c000007945 */ /* 0x000fe20003800200 */
[----:B------:R-:W-:Y:S01]  /*1350*/  IMAD.WIDE.U32 R18, R11, 0x4, R6 ;  /* 0x000000040b127825 */ /* 0x000fe200078e0006 */
[----:B--2---:R-:W-:-:S13]  /*1360*/  ISETP.NE.AND P0, PT, R23, -0x1, PT ;  /* 0xffffffff1700780c */ /* 0x004fda0003f05270 */
[----:B0-----:R-:W-:Y:S05]  /*1370*/  @!P0 BRA `(.L_x_72) ;  /* 0x0000000000608947 */ /* 0x001fea0003800000 */
[----:B------:R-:W2:Y:S02]  /*1380*/  LDG.E R12, desc[UR6][R18.64] ;  /* 0x00000006120c7981 */ /* 0x000ea4000c1e1900 */
[----:B--2---:R-:W-:-:S13]  /*1390*/  ISETP.NE.AND P0, PT, R12, -0x1, PT ;  /* 0xffffffff0c00780c */ /* 0x004fda0003f05270 */
[----:B------:R-:W-:Y:S05]  /*13a0*/  @!P0 BRA `(.L_x_73) ;  /* 0x0000000000488947 */ /* 0x000fea0003800000 */
[C---:B-----5:R-:W-:Y:S01]  /*13b0*/  IMAD.IADD R22, R10.reuse, 0x1, -R21 ;  /* 0x000000010a167824 */ /* 0x060fe200078e0a15 */
[----:B------:R-:W-:Y:S01]  /*13c0*/  IADD3 R16, PT, PT, R10, -R17, RZ ;  /* 0x800000110a107210 */ /* 0x000fe20007ffe0ff */
[C---:B------:R-:W-:Y:S01]  /*13d0*/  IMAD.IADD R20, R11.reuse, 0x1, -R12 ;  /* 0x000000010b147824 */ /* 0x040fe200078e0a0c */
[----:B------:R-:W-:Y:S02]  /*13e0*/  IADD3 R12, PT, PT, R11, -R23, RZ ;  /* 0x800000170b0c7210 */ /* 0x000fe40007ffe0ff */
        /* <DEDUP_REMOVED lines=14> */
.L_x_73:
[----:B------:R0:W-:Y:S01]  /*14d0*/  STG.E desc[UR6][R18.64], R23 ;  /* 0x0000001712007986 */ /* 0x0001e2000c101906 */
[----:B-----5:R-:W-:-:S03]  /*14e0*/  IMAD.MOV.U32 R21, RZ, RZ, R17 ;  /* 0x000000ffff157224 */ /* 0x020fc600078e0011 */
[----:B------:R0:W-:Y:S04]  /*14f0*/  STG.E desc[UR6][R14.64], R17 ;  /* 0x000000110e007986 */ /* 0x0001e8000c101906 */
.L_x_72:
[----:B------:R-:W-:Y:S05]  /*1500*/  BSYNC.RECONVERGENT B0 ;  /* 0x0000000000007941 */ /* 0x000fea0003800200 */
.L_x_71:
[----:B------:R-:W-:Y:S02]  /*1510*/  ISETP.NE.AND P0, PT, R0, 0x2, PT ;  /* 0x000000020000780c */ /* 0x000fe40003f05270 */
[----:B01----:R-:W-:-:S11]  /*1520*/  MOV R15, R9 ;  /* 0x00000009000f7202 */ /* 0x003fd60000000f00 */
[----:B------:R-:W-:Y:S05]  /*1530*/  @!P0 BRA `(.L_x_58) ;  /* 0x0000000000888947 */ /* 0x000fea0003800000 */
[----:B------:R-:W2:Y:S01]  /*1540*/  LDG.E R23, desc[UR6][R18.64] ;  /* 0x0000000612177981 */ /* 0x000ea2000c1e1900 */
[----:B------:R-:W-:Y:S01]  /*1550*/  BSSY.RECONVERGENT B0, `(.L_x_58) ;  /* 0x0000020000007945 */ /* 0x000fe20003800200 */
[----:B------:R-:W-:Y:S01]  /*1560*/  IMAD.MOV.U32 R15, RZ, RZ, R8 ;  /* 0x000000ffff0f7224 */ /* 0x000fe200078e0008 */
[----:B--2---:R-:W-:-:S13]  /*1570*/  ISETP.NE.AND P0, PT, R23, -0x1, PT ;  /* 0xffffffff1700780c */ /* 0x004fda0003f05270 */
[----:B------:R-:W-:Y:S05]  /*1580*/  @!P0 BRA `(.L_x_74) ;  /* 0x0000000000708947 */ /* 0x000fea0003800000 */
[----:B------:R-:W-:-:S05]  /*1590*/  IMAD.WIDE.U32 R18, R9, 0x4, R6 ;  /* 0x0000000409127825 */ /* 0x000fca00078e0006 */
[----:B------:R-:W2:Y:S01]  /*15a0*/  LDG.E R12, desc[UR6][R18.64] ;  /* 0x00000006120c7981 */ /* 0x000ea2000c1e1900 */
[----:B-----5:R-:W-:Y:S01]  /*15b0*/  IMAD.WIDE.U32 R16, R9, 0x4, R4 ;  /* 0x0000000409107825 */ /* 0x020fe200078e0004 */
[----:B--2---:R-:W-:-:S13]  /*15c0*/  ISETP.NE.AND P0, PT, R12, -0x1, PT ;  /* 0xffffffff0c00780c */ /* 0x004fda0003f05270 */
[----:B------:R-:W-:Y:S05]  /*15d0*/  @!P0 BRA `(.L_x_75) ;  /* 0x0000000000508947 */ /* 0x000fea0003800000 */
[----:B------:R-:W2:Y:S01]  /*15e0*/  LDG.E R15, desc[UR6][R16.64] ;  /* 0x00000006100f7981 */ /* 0x000ea2000c1e1900 */
[----:B------:R-:W-:-:S05]  /*15f0*/  IMAD.IADD R14, R10, 0x1, -R21 ;  /* 0x000000010a0e7824 */ /* 0x000fca00078e0a15 */
[----:B------:R-:W-:Y:S02]  /*1600*/  I2FP.F32.S32 R14, R14 ;  /* 0x0000000e000e7245 */ /* 0x000fe40000201400 */
[----:B--2---:R-:W-:Y:S01]  /*1610*/  IADD3 R20, PT, PT, R10, -R15, RZ ;  /* 0x8000000f0a147210 */ /* 0x004fe20007ffe0ff */
[C---:B------:R-:W-:Y:S02]  /*1620*/  IMAD.IADD R15, R9.reuse, 0x1, -R12 ;  /* 0x00000001090f7824 */ /* 0x040fe400078e0a0c */
[----:B------:R-:W-:Y:S01]  /*1630*/  IMAD.IADD R12, R9, 0x1, -R23 ;  /* 0x00000001090c7824 */ /* 0x000fe200078e0a17 */
[----:B------:R-:W-:Y:S02]  /*1640*/  I2FP.F32.S32 R22, R20 ;  /* 0x0000001400167245 */ /* 0x000fe40000201400 */
[----:B------:R-:W-:Y:S01]  /*1650*/  I2FP.F32.S32 R20, R15 ;  /* 0x0000000f00147245 */ /* 0x000fe20000201400 */
[----:B------:R-:W-:Y:S01]  /*1660*/  FMUL R15, R14, R14 ;  /* 0x0000000e0e0f7220 */ /* 0x000fe20000400000 */
[----:B------:R-:W-:Y:S01]  /*1670*/  I2FP.F32.S32 R12, R12 ;  /* 0x0000000c000c7245 */ /* 0x000fe20000201400 */
[----:B------:R-:W-:-:S04]  /*1680*/  FMUL R25, R22, R22 ;  /* 0x0000001616197220 */ /* 0x000fc80000400000 */
[----:B------:R-:W-:Y:S01]  /*1690*/  FFMA R15, R12, R12, R15 ;  /* 0x0000000c0c0f7223 */ /* 0x000fe2000000000f */
[----:B------:R-:W-:-:S05]  /*16a0*/  FFMA R20, R20, R20, R25 ;  /* 0x0000001414147223 */ /* 0x000fca0000000019 */
[----:B------:R-:W-:Y:S02]  /*16b0*/  FSETP.GEU.AND P0, PT, R15, R20, PT ;  /* 0x000000140f00720b */ /* 0x000fe40003f0e000 */
[----:B------:R-:W-:-:S11]  /*16c0*/  MOV R15, R8 ;  /* 0x00000008000f7202 */ /* 0x000fd60000000f00 */
[----:B------:R-:W-:Y:S05]  /*16d0*/  @P0 BRA `(.L_x_74) ;  /* 0x00000000001c0947 */ /* 0x000fea0003800000 */
[----:B------:R1:W-:Y:S01]  /*16e0*/  STG.E desc[UR6][R18.64], R23 ;  /* 0x0000001712007986 */ /* 0x0003e2000c101906 */
[----:B------:R-:W-:-:S03]  /*16f0*/  IMAD.MOV.U32 R15, RZ, RZ, R8 ;  /* 0x000000ffff0f7224 */ /* 0x000fc600078e0008 */
[----:B------:R1:W-:Y:S01]  /*1700*/  STG.E desc[UR6][R16.64], R21 ;  /* 0x0000001510007986 */ /* 0x0003e2000c101906 */
[----:B------:R-:W-:Y:S05]  /*1710*/  BRA `(.L_x_74) ;  /* 0x00000000000c7947 */ /* 0x000fea0003800000 */
.L_x_75:
[----:B------:R0:W-:Y:S01]  /*1720*/  STG.E desc[UR6][R18.64], R23 ;  /* 0x0000001712007986 */ /* 0x0001e2000c101906 */
[----:B------:R-:W-:-:S03]  /*1730*/  IMAD.MOV.U32 R15, RZ, RZ, R8 ;  /* 0x000000ffff0f7224 */ /* 0x000fc600078e0008 */
[----:B------:R0:W-:Y:S04]  /*1740*/  STG.E desc[UR6][R16.64], R21 ;  /* 0x0000001510007986 */ /* 0x0001e8000c101906 */
.L_x_74:
[----:B------:R-:W-:Y:S05]  /*1750*/  BSYNC.RECONVERGENT B0 ;  /* 0x0000000000007941 */ /* 0x000fea0003800200 */
.L_x_58:
[----:B------:R-:W-:-:S13]  /*1760*/  ISETP.GE.U32.AND P0, PT, R13, 0x3, PT ;  /* 0x000000030d00780c */ /* 0x000fda0003f06070 */
[----:B------:R-:W-:Y:S05]  /*1770*/  @!P0 BRA `(.L_x_76) ;  /* 0x0000000800208947 */ /* 0x000fea0003800000 */
[----:B------:R-:W-:Y:S01]  /*1780*/  BSSY.RECONVERGENT B0, `(.L_x_76) ;  /* 0x0000087000007945 */ /* 0x000fe20003800200 */
.L_x_89:
[----:B0123-5:R-:W-:-:S05]  /*1790*/  IMAD.WIDE.U32 R16, R15, 0x4, R6 ;  /* 0x000000040f107825 */ /* 0x02ffca00078e0006 */
[----:B------:R-:W2:Y:S01]  /*17a0*/  LDG.E R27, desc[UR6][R16.64+0x4] ;  /* 0x00000406101b7981 */ /* 0x000ea2000c1e1900 */
[----:B------:R-:W-:-:S05]  /*17b0*/  IMAD.WIDE.U32 R18, R15, 0x4, R4 ;  /* 0x000000040f127825 */ /* 0x000fca00078e0004 */
[----:B------:R0:W5:Y:S01]  /*17c0*/  LDG.E R21, desc[UR6][R18.64] ;  /* 0x0000000612157981 */ /* 0x000162000c1e1900 */
[----:B------:R-:W-:Y:S01]  /*17d0*/  BSSY.RECONVERGENT B1, `(.L_x_77) ;  /* 0x000001c000017945 */ /* 0x000fe20003800200 */
[----:B--2---:R-:W-:-:S13]  /*17e0*/  ISETP.NE.AND P0, PT, R27, -0x1, PT ;  /* 0xffffffff1b00780c */ /* 0x004fda0003f05270 */
[----:B0-----:R-:W-:Y:S05]  /*17f0*/  @!P0 BRA `(.L_x_78) ;  /* 0x0000000000648947 */ /* 0x001fea0003800000 */
[----:B------:R-:W2:Y:S04]  /*1800*/  LDG.E R20, desc[UR6][R16.64] ;  /* 0x0000000610147981 */ /* 0x000ea8000c1e1900 */
[----:B------:R0:W5:Y:S01]  /*1810*/  LDG.E R29, desc[UR6][R18.64+0x4] ;  /* 0x00000406121d7981 */ /* 0x000162000c1e1900 */
[----:B--2---:R-:W-:-:S13]  /*1820*/  ISETP.NE.AND P0, PT, R20, -0x1, PT ;  /* 0xffffffff1400780c */ /* 0x004fda0003f05270 */
[----:B0-----:R-:W-:Y:S05]  /*1830*/  @!P0 BRA `(.L_x_79) ;  /* 0x0000000000488947 */ /* 0x001fea0003800000 */
        /* <DEDUP_REMOVED lines=18> */
.L_x_79:
[----:B------:R0:W-:Y:S01]  /*1960*/  STG.E desc[UR6][R16.64], R27 ;  /* 0x0000001b10007986 */ /* 0x0001e2000c101906 */
[----:B-----5:R-:W-:-:S03]  /*1970*/  IMAD.MOV.U32 R21, RZ, RZ, R29 ;  /* 0x000000ffff157224 */ /* 0x020fc600078e001d */
[----:B------:R0:W-:Y:S04]  /*1980*/  STG.E desc[UR6][R18.64], R29 ;  /* 0x0000001d12007986 */ /* 0x0001e8000c101906 */
.L_x_78:
[----:B------:R-:W-:Y:S05]  /*1990*/  BSYNC.RECONVERGENT B1 ;  /* 0x0000000000017941 */ /* 0x000fea0003800200 */
.L_x_77:
[----:B01----:R-:W2:Y:S01]  /*19a0*/  LDG.E R29, desc[UR6][R16.64] ;  /* 0x00000006101d7981 */ /* 0x003ea2000c1e1900 */
[----:B------:R-:W-:-:S05]  /*19b0*/  IADD3 R27, PT, PT, R15, -0x1, RZ ;  /* 0xffffffff0f1b7810 */ /* 0x000fca0007ffe0ff */
        /* <DEDUP_REMOVED lines=10> */
[C---:B------:R-:W-:Y:S01]  /*1a60*/  IADD3 R16, PT, PT, R27.reuse, -R16, RZ ;  /* 0x800000101b107210 */ /* 0x040fe20007ffe0ff */
[----:B------:R-:W-:Y:S02]  /*1a70*/  IMAD.IADD R17, R10, 0x1, -R25 ;  /* 0x000000010a117824 */ /* 0x000fe400078e0a19 */
[----:B------:R-:W-:Y:S01]  /*1a80*/  IMAD.IADD R12, R27, 0x1, -R29 ;  /* 0x000000011b0c7824 */ /* 0x000fe200078e0a1d */
[----:B------:R-:W-:Y:S02]  /*1a90*/  I2FP.F32.S32 R14, R14 ;  /* 0x0000000e000e7245 */ /* 0x000fe40000201400 */
[----:B------:R-:W-:Y:S02]  /*1aa0*/  I2FP.F32.S32 R20, R17 ;  /* 0x0000001100147245 */ /* 0x000fe40000201400 */
[----:B------:R-:W-:Y:S01]  /*1ab0*/  I2FP.F32.S32 R12, R12 ;  /* 0x0000000c000c7245 */ /* 0x000fe20000201400 */
[----:B------:R-:W-:Y:S01]  /*1ac0*/  FMUL R17, R14, R14 ;  /* 0x0000000e0e117220 */ /* 0x000fe20000400000 */
[----:B------:R-:W-:Y:S01]  /*1ad0*/  I2FP.F32.S32 R16, R16 ;  /* 0x0000001000107245 */ /* 0x000fe20000201400 */
[----:B------:R-:W-:-:S02]  /*1ae0*/  FMUL R27, R20, R20 ;  /* 0x00000014141b7220 */ /* 0x000fc40000400000 */
[----:B------:R-:W-:Y:S02]  /*1af0*/  FFMA R17, R12, R12, R17 ;  /* 0x0000000c0c117223 */ /* 0x000fe40000000011 */
[----:B------:R-:W-:-:S05]  /*1b00*/  FFMA R16, R16, R16, R27 ;  /* 0x0000001010107223 */ /* 0x000fca000000001b */
[----:B------:R-:W-:-:S13]  /*1b10*/  FSETP.GEU.AND P0, PT, R17, R16, PT ;  /* 0x000000101100720b */ /* 0x000fda0003f0e000 */
[----:B------:R-:W-:Y:S05]  /*1b20*/  @P0 BRA `(.L_x_81) ;  /* 0x00000000001c0947 */ /* 0x000fea0003800000 */
[----:B------:R0:W-:Y:S01]  /*1b30*/  STG.E desc[UR6][R22.64], R29 ;  /* 0x0000001d16007986 */ /* 0x0001e2000c101906 */
[----:B------:R-:W-:-:S03]  /*1b40*/  IMAD.MOV.U32 R25, RZ, RZ, R21 ;  /* 0x000000ffff197224 */ /* 0x000fc600078e0015 */
[----:B------:R0:W-:Y:S01]  /*1b50*/  STG.E desc[UR6][R18.64], R21 ;  /* 0x0000001512007986 */ /* 0x0001e2000c101906 */
[----:B------:R-:W-:Y:S05]  /*1b60*/  BRA `(.L_x_81) ;  /* 0x00000000000c7947 */ /* 0x000fea0003800000 */
.L_x_82:
[----:B------:R1:W-:Y:S01]  /*1b70*/  STG.E desc[UR6][R22.64], R29 ;  /* 0x0000001d16007986 */ /* 0x0003e2000c101906 */
[----:B-----5:R-:W-:-:S03]  /*1b80*/  MOV R25, R21 ;  /* 0x0000001500197202 */ /* 0x020fc60000000f00 */
[----:B------:R1:W-:Y:S04]  /*1b90*/  STG.E desc[UR6][R18.64], R21 ;  /* 0x0000001512007986 */ /* 0x0003e8000c101906 */
.L_x_81:
[----:B------:R-:W-:Y:S05]  /*1ba0*/  BSYNC.RECONVERGENT B1 ;  /* 0x0000000000017941 */ /* 0x000fea0003800200 */
.L_x_80:
[----:B01----:R-:W2:Y:S01]  /*1bb0*/  LDG.E R29, desc[UR6][R22.64] ;  /* 0x00000006161d7981 */ /* 0x003ea2000c1e1900 */
[----:B------:R-:W-:-:S04]  /*1bc0*/  VIADD R27, R15, 0xfffffffe ;  /* 0xfffffffe0f1b7836 */ /* 0x000fc80000000000 */
[----:B------:R-:W-:-:S05]  /*1bd0*/  IMAD.WIDE.U32 R16, R27, 0x4, R4 ;  /* 0x000000041b107825 */ /* 0x000fca00078e0004 */
[----:B-----5:R0:W5:Y:S01]  /*1be0*/  LDG.E R21, desc[UR6][R16.64] ;  /* 0x0000000610157981 */ /* 0x020162000c1e1900 */
[----:B------:R-:W-:Y:S01]  /*1bf0*/  BSSY.RECONVERGENT B1, `(.L_x_83) ;  /* 0x000001c000017945 */ /* 0x000fe20003800200 */
[----:B------:R-:W-:Y:S01]  /*1c00*/  IMAD.WIDE.U32 R18, R27, 0x4, R6 ;  /* 0x000000041b127825 */ /* 0x000fe200078e0006 */
[----:B--2---:R-:W-:-:S13]  /*1c10*/  ISETP.NE.AND P0, PT, R29, -0x1, PT ;  /* 0xffffffff1d00780c */ /* 0x004fda0003f05270 */
[----:B0-----:R-:W-:Y:S05]  /*1c20*/  @!P0 BRA `(.L_x_84) ;  /* 0x0000000000608947 */ /* 0x001fea0003800000 */
[----:B------:R-:W2:Y:S02]  /*1c30*/  LDG.E R20, desc[UR6][R18.64] ;  /* 0x0000000612147981 */ /* 0x000ea4000c1e1900 */
[----:B--2---:R-:W-:-:S13]  /*1c40*/  ISETP.NE.AND P0, PT, R20, -0x1, PT ;  /* 0xffffffff1400780c */ /* 0x004fda0003f05270 */
[----:B------:R-:W-:Y:S05]  /*1c50*/  @!P0 BRA `(.L_x_85) ;  /* 0x0000000000488947 */ /* 0x000fea0003800000 */
[C---:B------:R-:W-:Y:S01]  /*1c60*/  IMAD.IADD R14, R10.reuse, 0x1, -R25 ;  /* 0x000000010a0e7824 */ /* 0x040fe200078e0a19 */
[----:B-----5:R-:W-:Y:S01]  /*1c70*/  IADD3 R22, PT, PT, R10, -R21, RZ ;  /* 0x800000150a167210 */ /* 0x020fe20007ffe0ff */
[C---:B------:R-:W-:Y:S02]  /*1c80*/  IMAD.IADD R20, R27.reuse, 0x1, -R20 ;  /* 0x000000011b147824 */ /* 0x040fe400078e0a14 */
        /* <DEDUP_REMOVED lines=12> */
[----:B------:R-:W-:-:S03]  /*1d50*/  MOV R21, R25 ;  /* 0x0000001900157202 */ /* 0x000fc60000000f00 */
[----:B------:R1:W-:Y:S01]  /*1d60*/  STG.E desc[UR6][R16.64], R25 ;  /* 0x0000001910007986 */ /* 0x0003e2000c101906 */
[----:B------:R-:W-:Y:S05]  /*1d70*/  BRA `(.L_x_84) ;  /* 0x00000000000c7947 */ /* 0x000fea0003800000 */
.L_x_85:
[----:B------:R0:W-:Y:S01]  /*1d80*/  STG.E desc[UR6][R18.64], R29 ;  /* 0x0000001d12007986 */ /* 0x0001e2000c101906 */
[----:B-----5:R-:W-:-:S03]  /*1d90*/  IMAD.MOV.U32 R21, RZ, RZ, R25 ;  /* 0x000000ffff157224 */ /* 0x020fc600078e0019 */
[----:B------:R0:W-:Y:S04]  /*1da0*/  STG.E desc[UR6][R16.64], R25 ;  /* 0x0000001910007986 */ /* 0x0001e8000c101906 */
.L_x_84:
[----:B------:R-:W-:Y:S05]  /*1db0*/  BSYNC.RECONVERGENT B1 ;  /* 0x0000000000017941 */ /* 0x000fea0003800200 */
.L_x_83:
[----:B------:R-:W2:Y:S01]  /*1dc0*/  LDG.E R27, desc[UR6][R18.64] ;  /* 0x00000006121b7981 */ /* 0x000ea2000c1e1900 */
[----:B------:R-:W-:Y:S01]  /*1dd0*/  BSSY.RECONVERGENT B1, `(.L_x_86) ;  /* 0x000001e000017945 */ /* 0x000fe20003800200 */
[----:B--2---:R-:W-:-:S13]  /*1de0*/  ISETP.NE.AND P0, PT, R27, -0x1, PT ;  /* 0xffffffff1b00780c */ /* 0x004fda0003f05270 */
[----:B------:R-:W-:Y:S05]  /*1df0*/  @!P0 BRA `(.L_x_87) ;  /* 0x00000000006c8947 */ /* 0x000fea0003800000 */
[----:B01----:R-:W-:-:S04]  /*1e00*/  VIADD R25, R15, 0xfffffffd ;  /* 0xfffffffd0f197836 */ /* 0x003fc80000000000 */
[----:B------:R-:W-:-:S05]  /*1e10*/  IMAD.WIDE.U32 R16, R25, 0x4, R6 ;  /* 0x0000000419107825 */ /* 0x000fca00078e0006 */
[----:B------:R-:W2:Y:S01]  /*1e20*/  LDG.E R20, desc[UR6][R16.64] ;  /* 0x0000000610147981 */ /* 0x000ea2000c1e1900 */
[----:B------:R-:W-:-:S04]  /*1e30*/  LEA R18, P1, R25, R4, 0x2 ;  /* 0x0000000419127211 */ /* 0x000fc800078210ff */
[----:B------:R-:W-:Y:S02]  /*1e40*/  LEA.HI.X R19, R25, R5, RZ, 0x2, P1 ;  /* 0x0000000519137211 */ /* 0x000fe400008f14ff */
[----:B--2---:R-:W-:-:S13]  /*1e50*/  ISETP.NE.AND P0, PT, R20, -0x1, PT ;  /* 0xffffffff1400780c */ /* 0x004fda0003f05270 */
[----:B------:R-:W-:Y:S05]  /*1e60*/  @!P0 BRA `(.L_x_88) ;  /* 0x0000000000488947 */ /* 0x000fea0003800000 */
[----:B------:R-:W2:Y:S01]  /*1e70*/  LDG.E R23, desc[UR6][R18.64] ;  /* 0x0000000612177981 */ /* 0x000ea2000c1e1900 */
[C---:B-----5:R-:W-:Y:S01]  /*1e80*/  IADD3 R14, PT, PT, R10.reuse, -R21, RZ ;  /* 0x800000150a0e7210 */ /* 0x060fe20007ffe0ff */
[C---:B------:R-:W-:Y:S01]  /*1e90*/  IMAD.IADD R20, R25.reuse, 0x1, -R20 ;  /* 0x0000000119147824 */ /* 0x040fe200078e0a14 */
[----:B------:R-:W-:Y:S02]  /*1ea0*/  IADD3 R12, PT, PT, R25, -R27, RZ ;  /* 0x8000001b190c7210 */ /* 0x000fe40007ffe0ff */
        /* <DEDUP_REMOVED lines=14> */
.L_x_88:
[----:B------:R2:W-:Y:S04]  /*1f90*/  STG.E desc[UR6][R16.64], R27 ;  /* 0x0000001b10007986 */ /* 0x0005e8000c101906 */
[----:B-----5:R2:W-:Y:S02]  /*1fa0*/  STG.E desc[UR6][R18.64], R21 ;  /* 0x0000001512007986 */ /* 0x0205e4000c101906 */
.L_x_87:
[----:B------:R-:W-:Y:S05]  /*1fb0*/  BSYNC.RECONVERGENT B1 ;  /* 0x0000000000017941 */ /* 0x000fea0003800200 */
.L_x_86:
[C---:B------:R-:W-:Y:S01]  /*1fc0*/  ISETP.GT.AND P0, PT, R15.reuse, 0x3, PT ;  /* 0x000000030f00780c */ /* 0x040fe20003f04270 */
[----:B------:R-:W-:-:S12]  /*1fd0*/  VIADD R15, R15, 0xfffffffc ;  /* 0xfffffffc0f0f7836 */ /* 0x000fd80000000000 */
[----:B------:R-:W-:Y:S05]  /*1fe0*/  @P0 BRA `(.L_x_89) ;  /* 0xfffffff400e80947 */ /* 0x000fea000383ffff */
[----:B------:R-:W-:Y:S05]  /*1ff0*/  BSYNC.RECONVERGENT B0 ;  /* 0x0000000000007941 */ /* 0x000fea0003800200 */
.L_x_76:
[----:B------:R-:W-:Y:S01]  /*2000*/  UPLOP3.LUT UP0, UPT, UPT, UPT, UPT, 0x40, 0x4 ;  /* 0x000000000004789c */ /* 0x000fe20003f0e870 */
[----:B------:R-:W-:Y:S10]  /*2010*/  BRA.U UP1, `(.L_x_90) ;  /* 0xffffffe1015c7547 */ /* 0x000ff4000b83ffff */
[----:B------:R-:W-:Y:S05]  /*2020*/  EXIT ;  /* 0x000000000000794d */ /* 0x000fea0003800000 */
.L_x_91:
        /* <DEDUP_REMOVED lines=13> */
.L_x_144:


//--------------------- .text._Z18columnFlood_kernelPiS_ii --------------------------
	.section	.text._Z18columnFlood_kernelPiS_ii,"ax",@progbits
	.align	128
        .global         _Z18columnFlood_kernelPiS_ii
        .type           _Z18columnFlood_kernelPiS_ii,@function
        .size           _Z18columnFlood_kernelPiS_ii,(.L_x_145 - _Z18columnFlood_kernelPiS_ii)
        .other          _Z18columnFlood_kernelPiS_ii,@"STO_CUDA_ENTRY STV_DEFAULT"
_Z18columnFlood_kernelPiS_ii:
.text._Z18columnFlood_kernelPiS_ii:
[----:B------:R-:W-:Y:S01]  /*0000*/  LDC R1, c[0x0][0x37c] ;  /* 0x0000df00ff017b82 */ /* 0x000fe20000000800 */
[----:B------:R-:W0:Y:S07]  /*0010*/  S2R R15, SR_TID.X ;  /* 0x00000000000f7919 */ /* 0x000e2e0000002100 */
[----:B------:R-:W1:Y:S01]  /*0020*/  S2UR UR4, SR_CTAID.X ;  /* 0x00000000000479c3 */ /* 0x000e620000002500 */
[----:B------:R-:W1:Y:S07]  /*0030*/  LDCU UR5, c[0x0][0x360] ;  /* 0x00006c00ff0577ac */ /* 0x000e6e0008000800 */
[----:B------:R-:W2:Y:S08]  /*0040*/  LDC.64 R8, c[0x0][0x390] ;  /* 0x0000e400ff087b82 */ /* 0x000eb00000000a00 */
[----:B------:R-:W3:Y:S01]  /*0050*/  LDC R6, c[0x0][0x394] ;  /* 0x0000e500ff067b82 */ /* 0x000ee20000000800 */
[----:B-1----:R-:W-:-:S06]  /*0060*/  UIMAD UR4, UR4, UR5, URZ ;  /* 0x00000005040472a4 */ /* 0x002fcc000f8e02ff */
[----:B0-----:R-:W-:Y:S01]  /*0070*/  VIADD R7, R15, UR4 ;  /* 0x000000040f077c36 */ /* 0x001fe20008000000 */
[----:B--2---:R-:W-:-:S04]  /*0080*/  ISETP.GE.AND P0, PT, R9, 0x1, PT ;  /* 0x000000010900780c */ /* 0x004fc80003f06270 */
[----:B------:R-:W-:-:S13]  /*0090*/  ISETP.GE.OR P0, PT, R7, R8, !P0 ;  /* 0x000000080700720c */ /* 0x000fda0004706670 */
[----:B---3--:R-:W-:Y:S05]  /*00a0*/  @P0 EXIT ;  /* 0x000000000000094d */ /* 0x008fea0003800000 */
[C---:B------:R-:W-:Y:S01]  /*00b0*/  ISETP.GE.U32.AND P0, PT, R9.reuse, 0x4, PT ;  /* 0x000000040900780c */ /* 0x040fe20003f06070 */
[----:B------:R-:W0:Y:S01]  /*00c0*/  LDCU.64 UR6, c[0x0][0x358] ;  /* 0x00006b00ff0677ac */ /* 0x000e220008000a00 */
[----:B------:R-:W-:Y:S01]  /*00d0*/  HFMA2 R3, -RZ, RZ, 0, 0 ;  /* 0x00000000ff037431 */ /* 0x000fe200000001ff */
[----:B------:R-:W-:Y:S01]  /*00e0*/  LOP3.LUT R5, R9, 0x3, RZ, 0xc0, !PT ;  /* 0x0000000309057812 */ /* 0x000fe200078ec0ff */
[----:B------:R-:W-:Y:S02]  /*00f0*/  IMAD.MOV.U32 R4, RZ, RZ, -0x1 ;  /* 0xffffffffff047424 */ /* 0x000fe400078e00ff */
[----:B------:R-:W-:-:S07]  /*0100*/  IMAD.MOV.U32 R2, RZ, RZ, -0x1 ;  /* 0xffffffffff027424 */ /* 0x000fce00078e00ff */
[----:B------:R-:W-:Y:S05]  /*0110*/  @!P0 BRA `(.L_x_92) ;  /* 0x0000000400488947 */ /* 0x000fea0003800000 */
[----:B------:R-:W1:Y:S01]  /*0120*/  LDC R0, c[0x0][0x390] ;  /* 0x0000e400ff007b82 */ /* 0x000e620000000800 */
[----:B------:R-:W-:Y:S01]  /*0130*/  LOP3.LUT R3, R9, 0x7ffffffc, RZ, 0xc0, !PT ;  /* 0x7ffffffc09037812 */ /* 0x000fe200078ec0ff */
[C---:B------:R-:W-:Y:S01]  /*0140*/  IMAD R21, R8.reuse, 0x2, R7 ;  /* 0x0000000208157824 */ /* 0x040fe200078e0207 */
[C---:B------:R-:W-:Y:S01]  /*0150*/  IADD3 R9, PT, PT, R8.reuse, UR4, R15 ;  /* 0x0000000408097c10 */ /* 0x040fe2000fffe00f */
[--C-:B------:R-:W-:Y:S01]  /*0160*/  IMAD R23, R8, 0x3, R7.reuse ;  /* 0x0000000308177824 */ /* 0x100fe200078e0207 */
[----:B------:R-:W-:Y:S01]  /*0170*/  MOV R4, 0xffffffff ;  /* 0xffffffff00047802 */ /* 0x000fe20000000f00 */
[----:B------:R-:W-:Y:S02]  /*0180*/  IMAD.MOV.U32 R25, RZ, RZ, R7 ;  /* 0x000000ffff197224 */ /* 0x000fe400078e0007 */
[----:B------:R-:W2:Y:S01]  /*0190*/  LDC.64 R10, c[0x0][0x388] ;  /* 0x0000e200ff0a7b82 */ /* 0x000ea20000000a00 */
[----:B------:R-:W-:-:S07]  /*01a0*/  IMAD.MOV R20, RZ, RZ, -R3 ;  /* 0x000000ffff147224 */ /* 0x000fce00078e0a03 */
[----:B------:R-:W3:Y:S02]  /*01b0*/  LDC.64 R12, c[0x0][0x380] ;  /* 0x0000e000ff0c7b82 */ /* 0x000ee40000000a00 */
.L_x_104:
[----:B-1-3--:R-:W-:-:S05]  /*01c0*/  IMAD.WIDE R16, R25, 0x4, R12 ;  /* 0x0000000419107825 */ /* 0x00afca00078e020c */
[----:B0-----:R-:W3:Y:S01]  /*01d0*/  LDG.E R27, desc[UR6][R16.64] ;  /* 0x00000006101b7981 */ /* 0x001ee2000c1e1900 */
[----:B-1----:R-:W-:Y:S01]  /*01e0*/  MOV R8, R0 ;  /* 0x0000000000087202 */ /* 0x002fe20000000f00 */
[----:B------:R-:W-:Y:S04]  /*01f0*/  BSSY.RECONVERGENT B0, `(.L_x_93) ;  /* 0x000000e000007945 */ /* 0x000fe80003800200 */
[----:B------:R-:W-:Y:S01]  /*0200*/  IMAD.WIDE R14, R8, 0x4, R16 ;  /* 0x00000004080e7825 */ /* 0x000fe200078e0210 */
[----:B---3--:R-:W-:-:S13]  /*0210*/  ISETP.NE.AND P0, PT, R27, -0x1, PT ;  /* 0xffffffff1b00780c */ /* 0x008fda0003f05270 */
[----:B------:R-:W0:Y:S02]  /*0220*/  @P0 LDC.64 R18, c[0x0][0x388] ;  /* 0x0000e200ff120b82 */ /* 0x000e240000000a00 */
[----:B0-----:R-:W-:-:S05]  /*0230*/  @P0 IMAD.WIDE R18, R25, 0x4, R18 ;  /* 0x0000000419120825 */ /* 0x001fca00078e0212 */
[----:B-----5:R0:W5:Y:S01]  /*0240*/  @P0 LDG.E R4, desc[UR6][R18.64] ;  /* 0x0000000612040981 */ /* 0x020162000c1e1900 */
[----:B------:R-:W-:Y:S05]  /*0250*/  @P0 BRA `(.L_x_94) ;  /* 0x00000000001c0947 */ /* 0x000fea0003800000 */
[----:B------:R-:W-:Y:S01]  /*0260*/  ISETP.NE.AND P0, PT, R2, -0x1, PT ;  /* 0xffffffff0200780c */ /* 0x000fe20003f05270 */
[----:B------:R-:W-:-:S12]  /*0270*/  IMAD.MOV.U32 R27, RZ, RZ, -0x1 ;  /* 0xffffffffff1b7424 */ /* 0x000fd800078e00ff */
[----:B0-----:R-:W0:Y:S01]  /*0280*/  @P0 LDC.64 R18, c[0x0][0x388] ;  /* 0x0000e200ff120b82 */ /* 0x001e220000000a00 */
[----:B------:R1:W-:Y:S01]  /*0290*/  @P0 STG.E desc[UR6][R16.64], R2 ;  /* 0x0000000210000986 */ /* 0x0003e2000c101906 */
[----:B------:R-:W-:Y:S02]  /*02a0*/  @P0 IMAD.MOV.U32 R27, RZ, RZ, R2 ;  /* 0x000000ffff1b0224 */ /* 0x000fe400078e0002 */
[----:B0-----:R-:W-:-:S05]  /*02b0*/  @P0 IMAD.WIDE R18, R25, 0x4, R18 ;  /* 0x0000000419120825 */ /* 0x001fca00078e0212 */
[----:B-----5:R1:W-:Y:S02]  /*02c0*/  @P0 STG.E desc[UR6][R18.64], R4 ;  /* 0x0000000412000986 */ /* 0x0203e4000c101906 */
.L_x_94:
[----:B------:R-:W-:Y:S05]  /*02d0*/  BSYNC.RECONVERGENT B0 ;  /* 0x0000000000007941 */ /* 0x000fea0003800200 */
.L_x_93:
[----:B-1----:R-:W3:Y:S01]  /*02e0*/  LDG.E R2, desc[UR6][R14.64] ;  /* 0x000000060e027981 */ /* 0x002ee2000c1e1900 */
[----:B------:R-:W-:Y:S01]  /*02f0*/  IADD3 R20, PT, PT, R20, 0x4, RZ ;  /* 0x0000000414147810 */ /* 0x000fe20007ffe0ff */
[----:B------:R-:W-:Y:S03]  /*0300*/  BSSY.RECONVERGENT B0, `(.L_x_95) ;  /* 0x000000e000007945 */ /* 0x000fe60003800200 */
[----:B------:R-:W-:Y:S02]  /*0310*/  ISETP.NE.AND P0, PT, R20, RZ, PT ;  /* 0x000000ff1400720c */ /* 0x000fe40003f05270 */
[----:B---3--:R-:W-:-:S13]  /*0320*/  ISETP.NE.AND P1, PT, R2, -0x1, PT ;  /* 0xffffffff0200780c */ /* 0x008fda0003f25270 */
[----:B------:R-:W-:Y:S05]  /*0330*/  @!P1 BRA `(.L_x_96) ;  /* 0x00000000000c9947 */ /* 0x000fea0003800000 */
[----:B--2---:R-:W-:-:S05]  /*0340*/  IMAD.WIDE R16, R9, 0x4, R10 ;  /* 0x0000000409107825 */ /* 0x004fca00078e020a */
[----:B-----5:R1:W5:Y:S01]  /*0350*/  LDG.E R4, desc[UR6][R16.64] ;  /* 0x0000000610047981 */ /* 0x020362000c1e1900 */
[----:B------:R-:W-:Y:S05]  /*0360*/  BRA `(.L_x_97) ;  /* 0x00000000001c7947 */ /* 0x000fea0003800000 */
.L_x_96:
[----:B------:R-:W-:Y:S01]  /*0370*/  ISETP.NE.AND P1, PT, R27, -0x1, PT ;  /* 0xffffffff1b00780c */ /* 0x000fe20003f25270 */
[----:B------:R-:W-:-:S12]  /*0380*/  IMAD.MOV.U32 R2, RZ, RZ, -0x1 ;  /* 0xffffffffff027424 */ /* 0x000fd800078e00ff */
[----:B------:R-:W1:Y:S01]  /*0390*/  @P1 LDC.64 R16, c[0x0][0x388] ;  /* 0x0000e200ff101b82 */ /* 0x000e620000000a00 */
[----:B------:R3:W-:Y:S01]  /*03a0*/  @P1 STG.E desc[UR6][R14.64], R27 ;  /* 0x0000001b0e001986 */ /* 0x0007e2000c101906 */
[----:B------:R-:W-:Y:S02]  /*03b0*/  @P1 IMAD.MOV.U32 R2, RZ, RZ, R27 ;  /* 0x000000ffff021224 */ /* 0x000fe400078e001b */
[----:B-1----:R-:W-:-:S05]  /*03c0*/  @P1 IMAD.WIDE R16, R9, 0x4, R16 ;  /* 0x0000000409101825 */ /* 0x002fca00078e0210 */
[----:B-----5:R3:W-:Y:S02]  /*03d0*/  @P1 STG.E desc[UR6][R16.64], R4 ;  /* 0x0000000410001986 */ /* 0x0207e4000c101906 */
.L_x_97:
[----:B------:R-:W-:Y:S05]  /*03e0*/  BSYNC.RECONVERGENT B0 ;  /* 0x0000000000007941 */ /* 0x000fea0003800200 */
.L_x_95:
[----:B-1-3--:R-:W-:-:S05]  /*03f0*/  IMAD.WIDE R16, R8, 0x4, R14 ;  /* 0x0000000408107825 */ /* 0x00afca00078e020e */
[----:B0-----:R-:W3:Y:S01]  /*0400*/  LDG.E R18, desc[UR6][R16.64] ;  /* 0x0000000610127981 */ /* 0x001ee2000c1e1900 */
[----:B------:R-:W-:Y:S01]  /*0410*/  BSSY.RECONVERGENT B0, `(.L_x_98) ;  /* 0x000000d000007945 */ /* 0x000fe20003800200 */
[----:B---3--:R-:W-:-:S13]  /*0420*/  ISETP.NE.AND P1, PT, R18, -0x1, PT ;  /* 0xffffffff1200780c */ /* 0x008fda0003f25270 */
[----:B------:R-:W-:Y:S05]  /*0430*/  @!P1 BRA `(.L_x_99) ;  /* 0x00000000000c9947 */ /* 0x000fea0003800000 */
[----:B--2---:R-:W-:-:S05]  /*0440*/  IMAD.WIDE R14, R21, 0x4, R10 ;  /* 0x00000004150e7825 */ /* 0x004fca00078e020a */
[----:B-----5:R0:W5:Y:S01]  /*0450*/  LDG.E R4, desc[UR6][R14.64] ;  /* 0x000000060e047981 */ /* 0x020162000c1e1900 */
[----:B------:R-:W-:Y:S05]  /*0460*/  BRA `(.L_x_100) ;  /* 0x00000000001c7947 */ /* 0x000fea0003800000 */
.L_x_99:
[----:B------:R-:W-:Y:S02]  /*0470*/  ISETP.NE.AND P1, PT, R2, -0x1, PT ;  /* 0xffffffff0200780c */ /* 0x000fe40003f25270 */
[----:B------:R-:W-:-:S11]  /*0480*/  MOV R18, 0xffffffff ;  /* 0xffffffff00127802 */ /* 0x000fd60000000f00 */
[----:B------:R-:W0:Y:S01]  /*0490*/  @P1 LDC.64 R14, c[0x0][0x388] ;  /* 0x0000e200ff0e1b82 */ /* 0x000e220000000a00 */
[----:B------:R1:W-:Y:S01]  /*04a0*/  @P1 STG.E desc[UR6][R16.64], R2 ;  /* 0x0000000210001986 */ /* 0x0003e2000c101906 */
[----:B------:R-:W-:Y:S02]  /*04b0*/  @P1 IMAD.MOV.U32 R18, RZ, RZ, R2 ;  /* 0x000000ffff121224 */ /* 0x000fe400078e0002 */
[----:B0-----:R-:W-:-:S05]  /*04c0*/  @P1 IMAD.WIDE R14, R21, 0x4, R14 ;  /* 0x00000004150e1825 */ /* 0x001fca00078e020e */
[----:B-----5:R1:W-:Y:S02]  /*04d0*/  @P1 STG.E desc[UR6][R14.64], R4 ;  /* 0x000000040e001986 */ /* 0x0203e4000c101906 */
.L_x_100:
[----:B------:R-:W-:Y:S05]  /*04e0*/  BSYNC.RECONVERGENT B0 ;  /* 0x0000000000007941 */ /* 0x000fea0003800200 */
.L_x_98:
[----:B-1----:R-:W-:-:S05]  /*04f0*/  IMAD.WIDE R16, R8, 0x4, R16 ;  /* 0x0000000408107825 */ /* 0x002fca00078e0210 */
[----:B------:R-:W3:Y:S01]  /*0500*/  LDG.E R2, desc[UR6][R16.64] ;  /* 0x0000000610027981 */ /* 0x000ee2000c1e1900 */
[----:B------:R-:W-:Y:S01]  /*0510*/  BSSY.RECONVERGENT B0, `(.L_x_101) ;  /* 0x000000d000007945 */ /* 0x000fe20003800200 */
[----:B---3--:R-:W-:-:S13]  /*0520*/  ISETP.NE.AND P1, PT, R2, -0x1, PT ;  /* 0xffffffff0200780c */ /* 0x008fda0003f25270 */
[----:B------:R-:W-:Y:S05]  /*0530*/  @!P1 BRA `(.L_x_102) ;  /* 0x00000000000c9947 */ /* 0x000fea0003800000 */
[----:B0-2---:R-:W-:-:S05]  /*0540*/  IMAD.WIDE R14, R23, 0x4, R10 ;  /* 0x00000004170e7825 */ /* 0x005fca00078e020a */
[----:B-----5:R0:W5:Y:S01]  /*0550*/  LDG.E R4, desc[UR6][R14.64] ;  /* 0x000000060e047981 */ /* 0x020162000c1e1900 */
[----:B------:R-:W-:Y:S05]  /*0560*/  BRA `(.L_x_103) ;  /* 0x00000000001c7947 */ /* 0x000fea0003800000 */
.L_x_102:
[----:B------:R-:W-:Y:S01]  /*0570*/  ISETP.NE.AND P1, PT, R18, -0x1, PT ;  /* 0xffffffff1200780c */ /* 0x000fe20003f25270 */
[----:B------:R-:W-:-:S12]  /*0580*/  IMAD.MOV.U32 R2, RZ, RZ, -0x1 ;  /* 0xffffffffff027424 */ /* 0x000fd800078e00ff */
[----:B0-----:R-:W0:Y:S01]  /*0590*/  @P1 LDC.64 R14, c[0x0][0x388] ;  /* 0x0000e200ff0e1b82 */ /* 0x001e220000000a00 */
[----:B------:R1:W-:Y:S01]  /*05a0*/  @P1 STG.E desc[UR6][R16.64], R18 ;  /* 0x0000001210001986 */ /* 0x0003e2000c101906 */
[----:B------:R-:W-:Y:S01]  /*05b0*/  @P1 MOV R2, R18 ;  /* 0x0000001200021202 */ /* 0x000fe20000000f00 */
[----:B0-----:R-:W-:-:S05]  /*05c0*/  @P1 IMAD.WIDE R14, R23, 0x4, R14 ;  /* 0x00000004170e1825 */ /* 0x001fca00078e020e */
[----:B-----5:R1:W-:Y:S02]  /*05d0*/  @P1 STG.E desc[UR6][R14.64], R4 ;  /* 0x000000040e001986 */ /* 0x0203e4000c101906 */
.L_x_103:
[----:B------:R-:W-:Y:S05]  /*05e0*/  BSYNC.RECONVERGENT B0 ;  /* 0x0000000000007941 */ /* 0x000fea0003800200 */
.L_x_101:
[C---:B------:R-:W-:Y:S01]  /*05f0*/  IMAD R9, R8.reuse, 0x4, R9 ;  /* 0x0000000408097824 */ /* 0x040fe200078e0209 */
[C---:B------:R-:W-:Y:S01]  /*0600*/  LEA R23, R8.reuse, R23, 0x2 ;  /* 0x0000001708177211 */ /* 0x040fe200078e10ff */
[C---:B------:R-:W-:Y:S02]  /*0610*/  IMAD R21, R8.reuse, 0x4, R21 ;  /* 0x0000000408157824 */ /* 0x040fe400078e0215 */
[----:B------:R-:W-:Y:S01]  /*0620*/  IMAD R25, R8, 0x4, R25 ;  /* 0x0000000408197824 */ /* 0x000fe200078e0219 */
[----:B------:R-:W-:Y:S06]  /*0630*/  @P0 BRA `(.L_x_104) ;  /* 0xfffffff800e00947 */ /* 0x000fec000383ffff */
.L_x_92:
[----:B------:R-:W-:-:S13]  /*0640*/  ISETP.NE.AND P0, PT, R5, RZ, PT ;  /* 0x000000ff0500720c */ /* 0x000fda0003f05270 */
[----:B------:R-:W-:Y:S05]  /*0650*/  @!P0 BRA `(.L_x_105) ;  /* 0x0000000000708947 */ /* 0x000fea0003800000 */
[----:B-1----:R-:W1:Y:S01]  /*0660*/  LDC R16, c[0x0][0x390] ;  /* 0x0000e400ff107b82 */ /* 0x002e620000000800 */
[----:B------:R-:W-:Y:S02]  /*0670*/  IMAD R17, R3, R8, R7 ;  /* 0x0000000803117224 */ /* 0x000fe400078e0207 */
[----:B------:R-:W-:-:S05]  /*0680*/  IMAD.MOV R0, RZ, RZ, -R5 ;  /* 0x000000ffff007224 */ /* 0x000fca00078e0a05 */
[----:B------:R-:W3:Y:S08]  /*0690*/  LDC.64 R12, c[0x0][0x388] ;  /* 0x0000e200ff0c7b82 */ /* 0x000ef00000000a00 */
[----:B--2---:R-:W2:Y:S02]  /*06a0*/  LDC.64 R10, c[0x0][0x380] ;  /* 0x0000e000ff0a7b82 */ /* 0x004ea40000000a00 */
.L_x_109:
[----:B--2---:R-:W-:-:S05]  /*06b0*/  IMAD.WIDE R8, R17, 0x4, R10 ;  /* 0x0000000411087825 */ /* 0x004fca00078e020a */
[----:B0-----:R-:W2:Y:S01]  /*06c0*/  LDG.E R3, desc[UR6][R8.64] ;  /* 0x0000000608037981 */ /* 0x001ea2000c1e1900 */
[----:B------:R-:W-:Y:S01]  /*06d0*/  IADD3 R0, PT, PT, R0, 0x1, RZ ;  /* 0x0000000100007810 */ /* 0x000fe20007ffe0ff */
[----:B------:R-:W-:Y:S01]  /*06e0*/  BSSY.RECONVERGENT B0, `(.L_x_106) ;  /* 0x0000010000007945 */ /* 0x000fe20003800200 */
[----:B------:R-:W-:Y:S02]  /*06f0*/  IMAD.MOV.U32 R19, RZ, RZ, R2 ;  /* 0x000000ffff137224 */ /* 0x000fe400078e0002 */
[----:B------:R-:W-:Y:S02]  /*0700*/  ISETP.NE.AND P1, PT, R0, RZ, PT ;  /* 0x000000ff0000720c */ /* 0x000fe40003f25270 */
[----:B--2---:R-:W-:-:S13]  /*0710*/  ISETP.NE.AND P0, PT, R3, -0x1, PT ;  /* 0xffffffff0300780c */ /* 0x004fda0003f05270 */
[----:B------:R-:W-:Y:S05]  /*0720*/  @!P0 BRA `(.L_x_107) ;  /* 0x0000000000108947 */ /* 0x000fea0003800000 */
[----:B---3--:R-:W-:-:S05]  /*0730*/  IMAD.WIDE R8, R17, 0x4, R12 ;  /* 0x0000000411087825 */ /* 0x008fca00078e020c */
[----:B-----5:R0:W5:Y:S01]  /*0740*/  LDG.E R4, desc[UR6][R8.64] ;  /* 0x0000000608047981 */ /* 0x020162000c1e1900 */
[----:B------:R-:W-:Y:S01]  /*0750*/  IMAD.MOV.U32 R2, RZ, RZ, R3 ;  /* 0x000000ffff027224 */ /* 0x000fe200078e0003 */
[----:B------:R-:W-:Y:S06]  /*0760*/  BRA `(.L_x_108) ;  /* 0x00000000001c7947 */ /* 0x000fec0003800000 */
.L_x_107:
[----:B------:R-:W-:-:S13]  /*0770*/  ISETP.NE.AND P0, PT, R2, -0x1, PT ;  /* 0xffffffff0200780c */ /* 0x000fda0003f05270 */
[----:B------:R-:W0:Y:S01]  /*0780*/  @P0 LDC.64 R2, c[0x0][0x388] ;  /* 0x0000e200ff020b82 */ /* 0x000e220000000a00 */
[----:B------:R2:W-:Y:S01]  /*0790*/  @P0 STG.E desc[UR6][R8.64], R19 ;  /* 0x0000001308000986 */ /* 0x0005e2000c101906 */
[----:B0-----:R-:W-:Y:S01]  /*07a0*/  @P0 IMAD.WIDE R14, R17, 0x4, R2 ;  /* 0x00000004110e0825 */ /* 0x001fe200078e0202 */
[----:B------:R-:W-:-:S03]  /*07b0*/  MOV R2, 0xffffffff ;  /* 0xffffffff00027802 */ /* 0x000fc60000000f00 */
[----:B------:R-:W-:Y:S01]  /*07c0*/  @P0 IMAD.MOV.U32 R2, RZ, RZ, R19 ;  /* 0x000000ffff020224 */ /* 0x000fe200078e0013 */
[----:B-----5:R2:W-:Y:S06]  /*07d0*/  @P0 STG.E desc[UR6][R14.64], R4 ;  /* 0x000000040e000986 */ /* 0x0205ec000c101906 */
.L_x_108:
[----:B------:R-:W-:Y:S05]  /*07e0*/  BSYNC.RECONVERGENT B0 ;  /* 0x0000000000007941 */ /* 0x000fea0003800200 */
.L_x_106:
[----:B012---:R-:W-:-:S05]  /*07f0*/  IMAD.MOV.U32 R8, RZ, RZ, R16 ;  /* 0x000000ffff087224 */ /* 0x007fca00078e0010 */
[----:B------:R-:W-:Y:S01]  /*0800*/  IADD3 R17, PT, PT, R17, R8, RZ ;  /* 0x0000000811117210 */ /* 0x000fe20007ffe0ff */
[----:B------:R-:W-:Y:S06]  /*0810*/  @P1 BRA `(.L_x_109) ;  /* 0xfffffffc00a41947 */ /* 0x000fec000383ffff */
.L_x_105:
[----:B------:R-:W4:Y:S01]  /*0820*/  LDCU UR4, c[0x0][0x394] ;  /* 0x00007280ff0477ac */ /* 0x000f220008000800 */
[----:B-1---5:R-:W-:Y:S02]  /*0830*/  IMAD.MOV.U32 R4, RZ, RZ, -0x1 ;  /* 0xffffffffff047424 */ /* 0x022fe400078e00ff */
[----:B------:R-:W-:Y:S01]  /*0840*/  IMAD.MOV.U32 R0, RZ, RZ, -0x1 ;  /* 0xffffffffff007424 */ /* 0x000fe200078e00ff */
[----:B----4-:R-:W-:-:S09]  /*0850*/  UISETP.GE.U32.AND UP0, UPT, UR4, 0x4, UPT ;  /* 0x000000040400788c */ /* 0x010fd2000bf06070 */
[----:B------:R-:W-:Y:S05]  /*0860*/  BRA.U !UP0, `(.L_x_110) ;  /* 0x0000000908747547 */ /* 0x000fea000b800000 */
[----:B------:R-:W1:Y:S01]  /*0870*/  LDC R8, c[0x0][0x390] ;  /* 0x0000e400ff087b82 */ /* 0x000e620000000800 */
[----:B------:R-:W-:Y:S01]  /*0880*/  MOV R4, 0xffffffff ;  /* 0xffffffff00047802 */ /* 0x000fe20000000f00 */
[----:B------:R-:W-:-:S03]  /*0890*/  ULOP3.LUT UR5, UR4, 0x7ffffffc, URZ, 0xc0, !UPT ;  /* 0x7ffffffc04057892 */ /* 0x000fc6000f8ec0ff */
[----:B------:R-:W-:-:S03]  /*08a0*/  UMOV UR4, URZ ;  /* 0x000000ff00047c82 */ /* 0x000fc60008000000 */
[----:B--2---:R-:W2:Y:S08]  /*08b0*/  LDC.64 R10, c[0x0][0x380] ;  /* 0x0000e000ff0a7b82 */ /* 0x004eb00000000a00 */
[----:B------:R-:W4:Y:S02]  /*08c0*/  LDC.64 R2, c[0x0][0x388] ;  /* 0x0000e200ff027b82 */ /* 0x000f240000000a00 */
.L_x_122:
[----:B------:R-:W-:-:S04]  /*08d0*/  VIADD R19, R6, 0xffffffff ;  /* 0xffffffff06137836 */ /* 0x000fc80000000000 */
[----:B01----:R-:W-:-:S04]  /*08e0*/  IMAD R15, R19, R8, R7 ;  /* 0x00000008130f7224 */ /* 0x003fc800078e0207 */
[----:B--23--:R-:W-:-:S04]  /*08f0*/  IMAD.WIDE R12, R15, 0x4, R10 ;  /* 0x000000040f0c7825 */ /* 0x00cfc800078e020a */
[----:B----4-:R-:W-:Y:S01]  /*0900*/  IMAD.WIDE R14, R15, 0x4, R2 ;  /* 0x000000040f0e7825 */ /* 0x010fe200078e0202 */
[----:B------:R-:W2:Y:S04]  /*0910*/  LDG.E R18, desc[UR6][R12.64] ;  /* 0x000000060c127981 */ /* 0x000ea8000c1e1900 */
[----:B------:R-:W3:Y:S01]  /*0920*/  LDG.E R20, desc[UR6][R14.64] ;  /* 0x000000060e147981 */ /* 0x000ee2000c1e1900 */
[----:B------:R-:W-:Y:S01]  /*0930*/  UIADD3 UR4, UPT, UPT, UR4, 0x4, URZ ;  /* 0x0000000404047890 */ /* 0x000fe2000fffe0ff */
[----:B------:R-:W-:Y:S01]  /*0940*/  BSSY.RECONVERGENT B0, `(.L_x_111) ;  /* 0x000001d000007945 */ /* 0x000fe20003800200 */
[----:B------:R-:W-:Y:S01]  /*0950*/  IMAD.MOV.U32 R9, RZ, RZ, R7 ;  /* 0x000000ffff097224 */ /* 0x000fe200078e0007 */
[----:B------:R-:W-:Y:S01]  /*0960*/  MOV R17, R19 ;  /* 0x0000001300117202 */ /* 0x000fe20000000f00 */
[----:B------:R-:W-:Y:S01]  /*0970*/  UISETP.NE.AND UP0, UPT, UR4, UR5, UPT ;  /* 0x000000050400728c */ /* 0x000fe2000bf05270 */
[----:B--2---:R-:W-:-:S02]  /*0980*/  ISETP.NE.AND P0, PT, R18, R7, PT ;  /* 0x000000071200720c */ /* 0x004fc40003f05270 */
[----:B------:R-:W-:Y:S02]  /*0990*/  ISETP.NE.AND P1, PT, R18, -0x1, PT ;  /* 0xffffffff1200780c */ /* 0x000fe40003f25270 */
[----:B---3--:R-:W-:-:S13]  /*09a0*/  ISETP.EQ.AND P0, PT, R19, R20, !P0 ;  /* 0x000000141300720c */ /* 0x008fda0004702270 */
[----:B------:R-:W-:Y:S05]  /*09b0*/  @P0 BRA P1, `(.L_x_112) ;  /* 0x0000000000540947 */ /* 0x000fea0000800000 */
[----:B------:R-:W-:Y:S01]  /*09c0*/  ISETP.NE.AND P0, PT, R0, -0x1, PT ;  /* 0xffffffff0000780c */ /* 0x000fe20003f05270 */
[----:B------:R-:W-:Y:S02]  /*09d0*/  IMAD.MOV.U32 R9, RZ, RZ, -0x1 ;  /* 0xffffffffff097424 */ /* 0x000fe400078e00ff */
[----:B------:R-:W-:-:S10]  /*09e0*/  IMAD.MOV.U32 R17, RZ, RZ, R4 ;  /* 0x000000ffff117224 */ /* 0x000fd400078e0004 */
[----:B------:R-:W-:Y:S05]  /*09f0*/  @!P0 BRA `(.L_x_112) ;  /* 0x0000000000448947 */ /* 0x000fea0003800000 */
[----:B------:R-:W-:-:S13]  /*0a00*/  ISETP.NE.AND P0, PT, R18, -0x1, PT ;  /* 0xffffffff1200780c */ /* 0x000fda0003f05270 */
[----:B------:R0:W-:Y:S01]  /*0a10*/  @!P0 STG.E desc[UR6][R12.64], R0 ;  /* 0x000000000c008986 */ /* 0x0001e2000c101906 */
[----:B------:R-:W-:Y:S01]  /*0a20*/  @!P0 MOV R9, R0 ;  /* 0x0000000000098202 */ /* 0x000fe20000000f00 */
[----:B------:R-:W-:Y:S02]  /*0a30*/  @!P0 IMAD.MOV.U32 R17, RZ, RZ, R4 ;  /* 0x000000ffff118224 */ /* 0x000fe400078e0004 */
[----:B------:R0:W-:Y:S01]  /*0a40*/  @!P0 STG.E desc[UR6][R14.64], R4 ;  /* 0x000000040e008986 */ /* 0x0001e2000c101906 */
[----:B------:R-:W-:Y:S05]  /*0a50*/  @!P0 BRA `(.L_x_112) ;  /* 0x00000000002c8947 */ /* 0x000fea0003800000 */
[C-C-:B------:R-:W-:Y:S01]  /*0a60*/  IMAD.IADD R9, R19.reuse, 0x1, -R20.reuse ;  /* 0x0000000113097824 */ /* 0x140fe200078e0a14 */
[----:B------:R-:W-:Y:S01]  /*0a70*/  IADD3 R16, PT, PT, R19, -R4, RZ ;  /* 0x8000000413107210 */ /* 0x000fe20007ffe0ff */
[----:B------:R-:W-:-:S03]  /*0a80*/  IMAD.MOV.U32 R17, RZ, RZ, R20 ;  /* 0x000000ffff117224 */ /* 0x000fc600078e0014 */
[----:B------:R-:W-:Y:S02]  /*0a90*/  IABS R9, R9 ;  /* 0x0000000900097213 */ /* 0x000fe40000000000 */
[----:B------:R-:W-:-:S04]  /*0aa0*/  IABS R16, R16 ;  /* 0x0000001000107213 */ /* 0x000fc80000000000 */
[----:B------:R-:W-:Y:S01]  /*0ab0*/  ISETP.GE.U32.AND P0, PT, R16, R9, PT ;  /* 0x000000091000720c */ /* 0x000fe20003f06070 */
[----:B------:R-:W-:-:S12]  /*0ac0*/  IMAD.MOV.U32 R9, RZ, RZ, R18 ;  /* 0x000000ffff097224 */ /* 0x000fd800078e0012 */
[----:B------:R1:W-:Y:S01]  /*0ad0*/  @!P0 STG.E desc[UR6][R12.64], R0 ;  /* 0x000000000c008986 */ /* 0x0003e2000c101906 */
[----:B------:R-:W-:Y:S01]  /*0ae0*/  @!P0 MOV R9, R0 ;  /* 0x0000000000098202 */ /* 0x000fe20000000f00 */
[----:B------:R-:W-:Y:S02]  /*0af0*/  @!P0 IMAD.MOV.U32 R17, RZ, RZ, R4 ;  /* 0x000000ffff118224 */ /* 0x000fe400078e0004 */
[----:B------:R1:W-:Y:S05]  /*0b00*/  @!P0 STG.E desc[UR6][R14.64], R4 ;  /* 0x000000040e008986 */ /* 0x0003ea000c101906 */
.L_x_112:
[----:B------:R-:W-:Y:S05]  /*0b10*/  BSYNC.RECONVERGENT B0 ;  /* 0x0000000000007941 */ /* 0x000fea0003800200 */
.L_x_111:
[----:B------:R-:W-:-:S04]  /*0b20*/  IMAD R16, R19, R8, -R8 ;  /* 0x0000000813107224 */ /* 0x000fc800078e0a08 */
[----:B01----:R-:W-:-:S04]  /*0b30*/  IMAD.IADD R15, R7, 0x1, R16 ;  /* 0x00000001070f7824 */ /* 0x003fc800078e0210 */
[----:B------:R-:W-:-:S04]  /*0b40*/  IMAD.WIDE R12, R15, 0x4, R10 ;  /* 0x000000040f0c7825 */ /* 0x000fc800078e020a */
[----:B------:R-:W-:Y:S01]  /*0b50*/  IMAD.WIDE R14, R15, 0x4, R2 ;  /* 0x000000040f0e7825 */ /* 0x000fe200078e0202 */
[----:B------:R-:W2:Y:S04]  /*0b60*/  LDG.E R18, desc[UR6][R12.64] ;  /* 0x000000060c127981 */ /* 0x000ea8000c1e1900 */
[----:B------:R-:W3:Y:S01]  /*0b70*/  LDG.E R23, desc[UR6][R14.64] ;  /* 0x000000060e177981 */ /* 0x000ee2000c1e1900 */
[----:B------:R-:W-:Y:S01]  /*0b80*/  IADD3 R4, PT, PT, R6, -0x2, RZ ;  /* 0xfffffffe06047810 */ /* 0x000fe20007ffe0ff */
[----:B------:R-:W-:Y:S01]  /*0b90*/  BSSY.RECONVERGENT B0, `(.L_x_113) ;  /* 0x000001e000007945 */ /* 0x000fe20003800200 */
[----:B------:R-:W-:-:S03]  /*0ba0*/  IMAD.MOV.U32 R19, RZ, RZ, R7 ;  /* 0x000000ffff137224 */ /* 0x000fc600078e0007 */
[----:B------:R-:W-:Y:S01]  /*0bb0*/  IMAD.MOV.U32 R21, RZ, RZ, R4 ;  /* 0x000000ffff157224 */ /* 0x000fe200078e0004 */
[C---:B--2---:R-:W-:Y:S02]  /*0bc0*/  ISETP.NE.AND P0, PT, R18.reuse, R7, PT ;  /* 0x000000071200720c */ /* 0x044fe40003f05270 */
[----:B------:R-:W-:Y:S02]  /*0bd0*/  ISETP.NE.AND P1, PT, R18, -0x1, PT ;  /* 0xffffffff1200780c */ /* 0x000fe40003f25270 */
[----:B---3--:R-:W-:-:S13]  /*0be0*/  ISETP.EQ.AND P0, PT, R4, R23, !P0 ;  /* 0x000000170400720c */ /* 0x008fda0004702270 */
[----:B------:R-:W-:Y:S05]  /*0bf0*/  @P0 BRA P1, `(.L_x_114) ;  /* 0x00000000005c0947 */ /* 0x000fea0000800000 */
[----:B------:R-:W-:Y:S01]  /*0c00*/  ISETP.NE.AND P0, PT, R9, -0x1, PT ;  /* 0xffffffff0900780c */ /* 0x000fe20003f05270 */
[----:B------:R-:W-:Y:S01]  /*0c10*/  IMAD.MOV.U32 R21, RZ, RZ, R17 ;  /* 0x000000ffff157224 */ /* 0x000fe200078e0011 */
[----:B------:R-:W-:-:S11]  /*0c20*/  MOV R19, 0xffffffff ;  /* 0xffffffff00137802 */ /* 0x000fd60000000f00 */
[----:B------:R-:W-:Y:S05]  /*0c30*/  @!P0 BRA `(.L_x_114) ;  /* 0x00000000004c8947 */ /* 0x000fea0003800000 */
[----:B------:R-:W-:-:S13]  /*0c40*/  ISETP.NE.AND P0, PT, R18, -0x1, PT ;  /* 0xffffffff1200780c */ /* 0x000fda0003f05270 */
        /* <DEDUP_REMOVED lines=8> */
[----:B------:R-:W-:Y:S05]  /*0cd0*/  @P0 BRA `(.L_x_114) ;  /* 0x0000000000240947 */ /* 0x000fea0003800000 */
[----:B------:R1:W-:Y:S01]  /*0ce0*/  STG.E desc[UR6][R12.64], R9 ;  /* 0x000000090c007986 */ /* 0x0003e2000c101906 */
[----:B------:R-:W-:Y:S01]  /*0cf0*/  MOV R19, R9 ;  /* 0x0000000900137202 */ /* 0x000fe20000000f00 */
[----:B------:R-:W-:Y:S02]  /*0d00*/  IMAD.MOV.U32 R21, RZ, RZ, R17 ;  /* 0x000000ffff157224 */ /* 0x000fe400078e0011 */
[----:B------:R1:W-:Y:S01]  /*0d10*/  STG.E desc[UR6][R14.64], R17 ;  /* 0x000000110e007986 */ /* 0x0003e2000c101906 */
[----:B------:R-:W-:Y:S05]  /*0d20*/  BRA `(.L_x_114) ;  /* 0x0000000000107947 */ /* 0x000fea0003800000 */
.L_x_115:
[----:B------:R0:W-:Y:S01]  /*0d30*/  STG.E desc[UR6][R12.64], R9 ;  /* 0x000000090c007986 */ /* 0x0001e2000c101906 */
[----:B------:R-:W-:Y:S01]  /*0d40*/  IMAD.MOV.U32 R19, RZ, RZ, R9 ;  /* 0x000000ffff137224 */ /* 0x000fe200078e0009 */
[----:B------:R-:W-:Y:S02]  /*0d50*/  MOV R21, R17 ;  /* 0x0000001100157202 */ /* 0x000fe40000000f00 */
[----:B------:R0:W-:Y:S05]  /*0d60*/  STG.E desc[UR6][R14.64], R17 ;  /* 0x000000110e007986 */ /* 0x0001ea000c101906 */
.L_x_114:
[----:B------:R-:W-:Y:S05]  /*0d70*/  BSYNC.RECONVERGENT B0 ;  /* 0x0000000000007941 */ /* 0x000fea0003800200 */
.L_x_113:
[----:B------:R-:W-:-:S04]  /*0d80*/  IMAD.IADD R16, R16, 0x1, -R8 ;  /* 0x0000000110107824 */ /* 0x000fc800078e0a08 */
        /* <DEDUP_REMOVED lines=32> */
.L_x_118:
[----:B------:R1:W-:Y:S01]  /*0f90*/  STG.E desc[UR6][R12.64], R19 ;  /* 0x000000130c007986 */ /* 0x0003e2000c101906 */
[----:B------:R-:W-:Y:S01]  /*0fa0*/  IMAD.MOV.U32 R9, RZ, RZ, R19 ;  /* 0x000000ffff097224 */ /* 0x000fe200078e0013 */
[----:B------:R-:W-:Y:S02]  /*0fb0*/  MOV R17, R21 ;  /* 0x0000001500117202 */ /* 0x000fe40000000f00 */
[----:B------:R1:W-:Y:S05]  /*0fc0*/  STG.E desc[UR6][R14.64], R21 ;  /* 0x000000150e007986 */ /* 0x0003ea000c101906 */
.L_x_117:
[----:B------:R-:W-:Y:S05]  /*0fd0*/  BSYNC.RECONVERGENT B0 ;  /* 0x0000000000007941 */ /* 0x000fea0003800200 */
.L_x_116:
[----:B01----:R-:W-:-:S05]  /*0fe0*/  IADD3 R15, PT, PT, R7, -R8, R16 ;  /* 0x80000008070f7210 */ /* 0x003fca0007ffe010 */
[----:B------:R-:W-:-:S04]  /*0ff0*/  IMAD.WIDE R12, R15, 0x4, R10 ;  /* 0x000000040f0c7825 */ /* 0x000fc800078e020a */
[----:B------:R-:W-:Y:S01]  /*1000*/  IMAD.WIDE R14, R15, 0x4, R2 ;  /* 0x000000040f0e7825 */ /* 0x000fe200078e0202 */
[----:B------:R-:W2:Y:S04]  /*1010*/  LDG.E R16, desc[UR6][R12.64] ;  /* 0x000000060c107981 */ /* 0x000ea8000c1e1900 */
[----:B------:R-:W3:Y:S01]  /*1020*/  LDG.E R21, desc[UR6][R14.64] ;  /* 0x000000060e157981 */ /* 0x000ee2000c1e1900 */
[----:B------:R-:W-:Y:S01]  /*1030*/  VIADD R4, R6, 0xfffffffc ;  /* 0xfffffffc06047836 */ /* 0x000fe20000000000 */
[----:B------:R-:W-:Y:S01]  /*1040*/  BSSY.RECONVERGENT B0, `(.L_x_119) ;  /* 0x000001e000007945 */ /* 0x000fe20003800200 */
[----:B------:R-:W-:-:S03]  /*1050*/  IMAD.MOV.U32 R0, RZ, RZ, R7 ;  /* 0x000000ffff007224 */ /* 0x000fc600078e0007 */
[----:B------:R-:W-:Y:S02]  /*1060*/  MOV R6, R4 ;  /* 0x0000000400067202 */ /* 0x000fe40000000f00 */
[C---:B--2---:R-:W-:Y:S02]  /*1070*/  ISETP.NE.AND P0, PT, R16.reuse, R7, PT ;  /* 0x000000071000720c */ /* 0x044fe40003f05270 */
        /* <DEDUP_REMOVED lines=8> */
[----:B------:R-:W-:Y:S05]  /*1100*/  @!P0 BRA `(.L_x_121) ;  /* 0x0000000000348947 */ /* 0x000fea0003800000 */
[C---:B------:R-:W-:Y:S01]  /*1110*/  IMAD.IADD R4, R6.reuse, 0x1, -R17 ;  /* 0x0000000106047824 */ /* 0x040fe200078e0a11 */
[----:B------:R-:W-:-:S04]  /*1120*/  IADD3 R0, PT, PT, R6, -R21, RZ ;  /* 0x8000001506007210 */ /* 0x000fc80007ffe0ff */
[----:B------:R-:W-:Y:S02]  /*1130*/  IABS R0, R0 ;  /* 0x0000000000007213 */ /* 0x000fe40000000000 */
[----:B------:R-:W-:Y:S02]  /*1140*/  IABS R19, R4 ;  /* 0x0000000400137213 */ /* 0x000fe40000000000 */
[----:B------:R-:W-:Y:S02]  /*1150*/  MOV R4, R21 ;  /* 0x0000001500047202 */ /* 0x000fe40000000f00 */
[----:B------:R-:W-:Y:S01]  /*1160*/  ISETP.GE.U32.AND P0, PT, R19, R0, PT ;  /* 0x000000001300720c */ /* 0x000fe20003f06070 */
[----:B------:R-:W-:-:S12]  /*1170*/  IMAD.MOV.U32 R0, RZ, RZ, R16 ;  /* 0x000000ffff007224 */ /* 0x000fd800078e0010 */
[----:B------:R-:W-:Y:S05]  /*1180*/  @P0 BRA `(.L_x_120) ;  /* 0x0000000000240947 */ /* 0x000fea0003800000 */
[----:B------:R0:W-:Y:S01]  /*1190*/  STG.E desc[UR6][R12.64], R9 ;  /* 0x000000090c007986 */ /* 0x0001e2000c101906 */
[----:B------:R-:W-:Y:S02]  /*11a0*/  IMAD.MOV.U32 R0, RZ, RZ, R9 ;  /* 0x000000ffff007224 */ /* 0x000fe400078e0009 */
[----:B------:R-:W-:Y:S01]  /*11b0*/  IMAD.MOV.U32 R4, RZ, RZ, R17 ;  /* 0x000000ffff047224 */ /* 0x000fe200078e0011 */
[----:B------:R0:W-:Y:S01]  /*11c0*/  STG.E desc[UR6][R14.64], R17 ;  /* 0x000000110e007986 */ /* 0x0001e2000c101906 */
[----:B------:R-:W-:Y:S05]  /*11d0*/  BRA `(.L_x_120) ;  /* 0x0000000000107947 */ /* 0x000fea0003800000 */
.L_x_121:
[----:B------:R1:W-:Y:S01]  /*11e0*/  STG.E desc[UR6][R12.64], R9 ;  /* 0x000000090c007986 */ /* 0x0003e2000c101906 */
[----:B------:R-:W-:Y:S01]  /*11f0*/  MOV R0, R9 ;  /* 0x0000000900007202 */ /* 0x000fe20000000f00 */
[----:B------:R-:W-:Y:S02]  /*1200*/  IMAD.MOV.U32 R4, RZ, RZ, R17 ;  /* 0x000000ffff047224 */ /* 0x000fe400078e0011 */
[----:B------:R1:W-:Y:S05]  /*1210*/  STG.E desc[UR6][R14.64], R17 ;  /* 0x000000110e007986 */ /* 0x0003ea000c101906 */
.L_x_120:
[----:B------:R-:W-:Y:S05]  /*1220*/  BSYNC.RECONVERGENT B0 ;  /* 0x0000000000007941 */ /* 0x000fea0003800200 */
.L_x_119:
[----:B------:R-:W-:Y:S05]  /*1230*/  BRA.U UP0, `(.L_x_122) ;  /* 0xfffffff500a47547 */ /* 0x000fea000b83ffff */
.L_x_110:
[----:B------:R-:W-:-:S13]  /*1240*/  ISETP.NE.AND P0, PT, R5, RZ, PT ;  /* 0x000000ff0500720c */ /* 0x000fda0003f05270 */
[----:B0-----:R-:W-:Y:S05]  /*1250*/  @!P0 EXIT ;  /* 0x000000000000894d */ /* 0x001fea0003800000 */
[----:B------:R-:W0:Y:S01]  /*1260*/  LDC.64 R2, c[0x0][0x380] ;  /* 0x0000e000ff027b82 */ /* 0x000e220000000a00 */
[----:B-1----:R-:W-:Y:S01]  /*1270*/  VIADD R9, R6, 0xffffffff ;  /* 0xffffffff06097836 */ /* 0x002fe20000000000 */
[----:B------:R-:W-:Y:S01]  /*1280*/  IADD3 R5, PT, PT, -R5, RZ, RZ ;  /* 0x000000ff05057210 */ /* 0x000fe20007ffe1ff */
[----:B------:R-:W1:Y:S02]  /*1290*/  LDCU UR4, c[0x0][0x390] ;  /* 0x00007200ff0477ac */ /* 0x000e640008000800 */
[----:B------:R-:W-:-:S03]  /*12a0*/  IMAD R15, R9, R8, R7 ;  /* 0x00000008090f7224 */ /* 0x000fc600078e0207 */
[----:B--2---:R-:W2:Y:S04]  /*12b0*/  LDC.64 R10, c[0x0][0x388] ;  /* 0x0000e200ff0a7b82 */ /* 0x004ea80000000a00 */
.L_x_126:
[----:B0-2---:R-:W-:-:S04]  /*12c0*/  IMAD.WIDE R8, R15, 0x4, R2 ;  /* 0x000000040f087825 */ /* 0x005fc800078e0202 */
[----:B--23--:R-:W-:Y:S01]  /*12d0*/  IMAD.WIDE R12, R15, 0x4, R10 ;  /* 0x000000040f0c7825 */ /* 0x00cfe200078e020a */
[----:B------:R-:W2:Y:S04]  /*12e0*/  LDG.E R14, desc[UR6][R8.64] ;  /* 0x00000006080e7981 */ /* 0x000ea8000c1e1900 */
[----:B------:R-:W3:Y:S01]  /*12f0*/  LDG.E R19, desc[UR6][R12.64] ;  /* 0x000000060c137981 */ /* 0x000ee2000c1e1900 */
[----:B------:R-:W-:Y:S01]  /*1300*/  IMAD.MOV.U32 R21, RZ, RZ, R4 ;  /* 0x000000ffff157224 */ /* 0x000fe200078e0004 */
[----:B------:R-:W-:Y:S01]  /*1310*/  IADD3 R4, PT, PT, R6, -0x1, RZ ;  /* 0xffffffff06047810 */ /* 0x000fe20007ffe0ff */
[----:B------:R-:W-:Y:S01]  /*1320*/  VIADD R5, R5, 0x1 ;  /* 0x0000000105057836 */ /* 0x000fe20000000000 */
[----:B------:R-:W-:Y:S01]  /*1330*/  BSSY.RECONVERGENT B0, `(.L_x_123) ;  /* 0x0000023000007945 */ /* 0x000fe20003800200 */
[----:B------:R-:W-:Y:S01]  /*1340*/  IMAD.MOV.U32 R23, RZ, RZ, R0 ;  /* 0x000000ffff177224 */ /* 0x000fe200078e0000 */
[-C--:B------:R-:W-:Y:S01]  /*1350*/  MOV R0, R7.reuse ;  /* 0x0000000700007202 */ /* 0x080fe20000000f00 */
[----:B------:R-:W-:Y:S01]  /*1360*/  IMAD.MOV.U32 R17, RZ, RZ, R6 ;  /* 0x000000ffff117224 */ /* 0x000fe200078e0006 */
[----:B------:R-:W-:Y:S01]  /*1370*/  ISETP.NE.AND P1, PT, R5, RZ, PT ;  /* 0x000000ff0500720c */ /* 0x000fe20003f25270 */
[----:B------:R-:W-:Y:S01]  /*1380*/  IMAD.MOV.U32 R6, RZ, RZ, R4 ;  /* 0x000000ffff067224 */ /* 0x000fe200078e0004 */
[----:B--2---:R-:W-:-:S02]  /*1390*/  ISETP.NE.AND P0, PT, R14, R7, PT ;  /* 0x000000070e00720c */ /* 0x004fc40003f05270 */
        /* <DEDUP_REMOVED lines=9> */
[----:B------:R-:W-:Y:S02]  /*1430*/  LOP3.LUT R4, RZ, R21, RZ, 0x33, !PT ;  /* 0x00000015ff047212 */ /* 0x000fe400078e33ff */
[----:B------:R-:W-:-:S03]  /*1440*/  LOP3.LUT R0, RZ, R19, RZ, 0x33, !PT ;  /* 0x00000013ff007212 */ /* 0x000fc600078e33ff */
[----:B------:R-:W-:Y:S01]  /*1450*/  IMAD.IADD R4, R4, 0x1, R17 ;  /* 0x0000000104047824 */ /* 0x000fe200078e0211 */
[----:B------:R-:W-:-:S04]  /*1460*/  IADD3 R0, PT, PT, R0, R17, RZ ;  /* 0x0000001100007210 */ /* 0x000fc80007ffe0ff */
[----:B------:R-:W-:Y:S02]  /*1470*/  IABS R0, R0 ;  /* 0x0000000000007213 */ /* 0x000fe40000000000 */
[----:B------:R-:W-:Y:S01]  /*1480*/  IABS R17, R4 ;  /* 0x0000000400117213 */ /* 0x000fe20000000000 */
[----:B------:R-:W-:-:S03]  /*1490*/  IMAD.MOV.U32 R4, RZ, RZ, R19 ;  /* 0x000000ffff047224 */ /* 0x000fc600078e0013 */
[----:B------:R-:W-:Y:S02]  /*14a0*/  ISETP.GE.U32.AND P0, PT, R17, R0, PT ;  /* 0x000000001100720c */ /* 0x000fe40003f06070 */
[----:B------:R-:W-:-:S11]  /*14b0*/  MOV R0, R14 ;  /* 0x0000000e00007202 */ /* 0x000fd60000000f00 */
[----:B------:R-:W-:Y:S05]  /*14c0*/  @P0 BRA `(.L_x_124) ;  /* 0x0000000000240947 */ /* 0x000fea0003800000 */
[----:B------:R2:W-:Y:S01]  /*14d0*/  STG.E desc[UR6][R8.64], R23 ;  /* 0x0000001708007986 */ /* 0x0005e2000c101906 */
[----:B------:R-:W-:Y:S01]  /*14e0*/  MOV R0, R23 ;  /* 0x0000001700007202 */ /* 0x000fe20000000f00 */
[----:B------:R-:W-:Y:S02]  /*14f0*/  IMAD.MOV.U32 R4, RZ, RZ, R21 ;  /* 0x000000ffff047224 */ /* 0x000fe400078e0015 */
[----:B------:R2:W-:Y:S01]  /*1500*/  STG.E desc[UR6][R12.64], R21 ;  /* 0x000000150c007986 */ /* 0x0005e2000c101906 */
[----:B------:R-:W-:Y:S05]  /*1510*/  BRA `(.L_x_124) ;  /* 0x0000000000107947 */ /* 0x000fea0003800000 */
.L_x_125:
[----:B------:R0:W-:Y:S01]  /*1520*/  STG.E desc[UR6][R8.64], R23 ;  /* 0x0000001708007986 */ /* 0x0001e2000c101906 */
[----:B------:R-:W-:Y:S01]  /*1530*/  MOV R0, R23 ;  /* 0x0000001700007202 */ /* 0x000fe20000000f00 */
[----:B------:R-:W-:Y:S02]  /*1540*/  IMAD.MOV.U32 R4, RZ, RZ, R21 ;  /* 0x000000ffff047224 */ /* 0x000fe400078e0015 */
[----:B------:R0:W-:Y:S05]  /*1550*/  STG.E desc[UR6][R12.64], R21 ;  /* 0x000000150c007986 */ /* 0x0001ea000c101906 */
.L_x_124:
[----:B-1----:R-:W-:Y:S05]  /*1560*/  BSYNC.RECONVERGENT B0 ;  /* 0x0000000000007941 */ /* 0x002fea0003800200 */
.L_x_123:
[----:B------:R-:W-:Y:S01]  /*1570*/  IADD3 R15, PT, PT, R15, -UR4, RZ ;  /* 0x800000040f0f7c10 */ /* 0x000fe2000fffe0ff */
[----:B------:R-:W-:Y:S06]  /*1580*/  @P1 BRA `(.L_x_126) ;  /* 0xfffffffc004c1947 */ /* 0x000fec000383ffff */
[----:B------:R-:W-:Y:S05]  /*1590*/  EXIT ;  /* 0x000000000000794d */ /* 0x000fea0003800000 */
.L_x_127:
        /* <DEDUP_REMOVED lines=14> */
.L_x_145:


//--------------------- .nv.shared.reserved.0     --------------------------
	.section	.nv.shared.reserved.0,"aw",@nobits
	.weak		__nv_reservedSMEM_offset_0_alias
	.size		__nv_reservedSMEM_offset_0_alias, 0, 64
	.other		__nv_reservedSMEM_offset_0_alias,@"STO_CUDA_RESERVED_SHARED STV_DEFAULT"
__nv_reservedSMEM_offset_0_alias:
	.zero		0
	.zero		64


//--------------------- .nv.constant0._Z24markBoundarySites_kernelIdEvPKT_iiiS0_PKbPiS5_S5_S5_ --------------------------
	.section	.nv.constant0._Z24markBoundarySites_kernelIdEvPKT_iiiS0_PKbPiS5_S5_S5_,"a",@progbits
	.sectionflags	@""
	.align	4
.nv.constant0._Z24markBoundarySites_kernelIdEvPKT_iiiS0_PKbPiS5_S5_S5_:
	.zero		968


//--------------------- .nv.constant0._Z30initSignedBoundarySites_kernelIdEvPKT_iiiS0_PiS3_S3_S3_Pb --------------------------
	.section	.nv.constant0._Z30initSignedBoundarySites_kernelIdEvPKT_iiiS0_PiS3_S3_S3_Pb,"a",@progbits
	.sectionflags	@""
	.align	4
.nv.constant0._Z30initSignedBoundarySites_kernelIdEvPKT_iiiS0_PiS3_S3_S3_Pb:
	.zero		968


//--------------------- .nv.constant0._Z24markBoundarySites_kernelIfEvPKT_iiiS0_PKbPiS5_S5_S5_ --------------------------
	.section	.nv.constant0._Z24markBoundarySites_kernelIfEvPKT_iiiS0_PKbPiS5_S5_S5_,"a",@progbits
	.sectionflags	@""
	.align	4
.nv.constant0._Z24markBoundarySites_kernelIfEvPKT_iiiS0_PKbPiS5_S5_S5_:
	.zero		960


//--------------------- .nv.constant0._Z30initSignedBoundarySites_kernelIfEvPKT_iiiS0_PiS3_S3_S3_Pb --------------------------
	.section	.nv.constant0._Z30initSignedBoundarySites_kernelIfEvPKT_iiiS0_PiS3_S3_S3_Pb,"a",@progbits
	.sectionflags	@""
	.align	4
.nv.constant0._Z30initSignedBoundarySites_kernelIfEvPKT_iiiS0_PiS3_S3_S3_Pb:
	.zero		960


//--------------------- .nv.constant0._Z16initSites_kernelIhEvPKT_iiiS0_S0_PiS3_ --------------------------
	.section	.nv.constant0._Z16initSites_kernelIhEvPKT_iiiS0_S0_PiS3_,"a",@progbits
	.sectionflags	@""
	.align	4
.nv.constant0._Z16initSites_kernelIhEvPKT_iiiS0_S0_PiS3_:
	.zero		936


//--------------------- .nv.constant0._Z27mergeSignedDistances_kernelPKiS0_S0_S0_PKbiiddPdi --------------------------
	.section	.nv.constant0._Z27mergeSignedDistances_kernelPKiS0_S0_S0_PKbiiddPdi,"a",@progbits
	.sectionflags	@""
	.align	4
.nv.constant0._Z27mergeSignedDistances_kernelPKiS0_S0_S0_PKbiiddPdi:
	.zero		972


//--------------------- .nv.constant0._Z40computeRelativeManhattanDistances_kernelPKiS0_iiPsi --------------------------
	.section	.nv.constant0._Z40computeRelativeManhattanDistances_kernelPKiS0_iiPsi,"a",@progbits
	.sectionflags	@""
	.align	4
.nv.constant0._Z40computeRelativeManhattanDistances_kernelPKiS0_iiPsi:
	.zero		932


//--------------------- .nv.constant0._Z40computeAbsoluteManhattanDistances_kernelPKiS0_iiPti --------------------------
	.section	.nv.constant0._Z40computeAbsoluteManhattanDistances_kernelPKiS0_iiPti,"a",@progbits
	.sectionflags	@""
	.align	4
.nv.constant0._Z40computeAbsoluteManhattanDistances_kernelPKiS0_iiPti:
	.zero		932


//--------------------- .nv.constant0._Z21computeVoronoi_kernelPKiS0_iiPsi --------------------------
	.section	.nv.constant0._Z21computeVoronoi_kernelPKiS0_iiPsi,"a",@progbits
	.sectionflags	@""
	.align	4
.nv.constant0._Z21computeVoronoi_kernelPKiS0_iiPsi:
	.zero		932


//--------------------- .nv.constant0._Z34computeDistanceTransform64f_kernelPKiS0_iiPdi --------------------------
	.section	.nv.constant0._Z34computeDistanceTransform64f_kernelPKiS0_iiPdi,"a",@progbits
	.sectionflags	@""
	.align	4
.nv.constant0._Z34computeDistanceTransform64f_kernelPKiS0_iiPdi:
	.zero		932


//--------------------- .nv.constant0._Z34computeDistanceTransform32f_kernelPKiS0_iiPfi --------------------------
	.section	.nv.constant0._Z34computeDistanceTransform32f_kernelPKiS0_iiPfi,"a",@progbits
	.sectionflags	@""
	.align	4
.nv.constant0._Z34computeDistanceTransform32f_kernelPKiS0_iiPfi:
	.zero		932


//--------------------- .nv.constant0._Z34computeDistanceTransform16u_kernelPKiS0_iiPti --------------------------
	.section	.nv.constant0._Z34computeDistanceTransform16u_kernelPKiS0_iiPti,"a",@progbits
	.sectionflags	@""
	.align	4
.nv.constant0._Z34computeDistanceTransform16u_kernelPKiS0_iiPti:
	.zero		932


//--------------------- .nv.constant0._Z19rowPropagate_kernelPiS_ii --------------------------
	.section	.nv.constant0._Z19rowPropagate_kernelPiS_ii,"a",@progbits
	.sectionflags	@""
	.align	4
.nv.constant0._Z19rowPropagate_kernelPiS_ii:
	.zero		920


//--------------------- .nv.constant0._Z18columnFlood_kernelPiS_ii --------------------------
	.section	.nv.constant0._Z18columnFlood_kernelPiS_ii,"a",@progbits
	.sectionflags	@""
	.align	4
.nv.constant0._Z18columnFlood_kernelPiS_ii:
	.zero		920


//--------------------- SYMBOLS --------------------------

	.type		.nv.reservedSmem.offset0,@object
	.size		.nv.reservedSmem.offset0,0x4
